//
// Generated by NVIDIA NVVM Compiler
//
// Compiler Build ID: CL-36424714
// Cuda compilation tools, release 13.0, V13.0.88
// Based on NVVM 20.0.0
//

.version 9.0
.target sm_100
.address_size 64

	// .globl	_Z14vec_add_kernelPfS_S_i
.global .align 1 .b8 _ZN34_INTERNAL_40ec705b_4_k_cu_58103d044cuda3std3__45__cpo5beginE[1];
.global .align 1 .b8 _ZN34_INTERNAL_40ec705b_4_k_cu_58103d044cuda3std3__45__cpo3endE[1];
.global .align 1 .b8 _ZN34_INTERNAL_40ec705b_4_k_cu_58103d044cuda3std3__45__cpo6cbeginE[1];
.global .align 1 .b8 _ZN34_INTERNAL_40ec705b_4_k_cu_58103d044cuda3std3__45__cpo4cendE[1];
.global .align 1 .b8 _ZN34_INTERNAL_40ec705b_4_k_cu_58103d044cuda3std3__45__cpo6rbeginE[1];
.global .align 1 .b8 _ZN34_INTERNAL_40ec705b_4_k_cu_58103d044cuda3std3__45__cpo4rendE[1];
.global .align 1 .b8 _ZN34_INTERNAL_40ec705b_4_k_cu_58103d044cuda3std3__45__cpo7crbeginE[1];
.global .align 1 .b8 _ZN34_INTERNAL_40ec705b_4_k_cu_58103d044cuda3std3__45__cpo5crendE[1];
.global .align 1 .b8 _ZN34_INTERNAL_40ec705b_4_k_cu_58103d044cuda3std3__436_GLOBAL__N__40ec705b_4_k_cu_58103d046ignoreE[1];
.global .align 1 .b8 _ZN34_INTERNAL_40ec705b_4_k_cu_58103d044cuda3std3__419piecewise_constructE[1];
.global .align 1 .b8 _ZN34_INTERNAL_40ec705b_4_k_cu_58103d044cuda3std3__48in_placeE[1];
.global .align 1 .b8 _ZN34_INTERNAL_40ec705b_4_k_cu_58103d044cuda3std3__420unreachable_sentinelE[1];
.global .align 1 .b8 _ZN34_INTERNAL_40ec705b_4_k_cu_58103d044cuda3std3__47nulloptE[1];
.global .align 1 .b8 _ZN34_INTERNAL_40ec705b_4_k_cu_58103d044cuda3std3__48unexpectE[1];
.global .align 1 .b8 _ZN34_INTERNAL_40ec705b_4_k_cu_58103d044cuda3std6ranges3__45__cpo4swapE[1];
.global .align 1 .b8 _ZN34_INTERNAL_40ec705b_4_k_cu_58103d044cuda3std6ranges3__45__cpo9iter_moveE[1];
.global .align 1 .b8 _ZN34_INTERNAL_40ec705b_4_k_cu_58103d044cuda3std6ranges3__45__cpo5beginE[1];
.global .align 1 .b8 _ZN34_INTERNAL_40ec705b_4_k_cu_58103d044cuda3std6ranges3__45__cpo3endE[1];
.global .align 1 .b8 _ZN34_INTERNAL_40ec705b_4_k_cu_58103d044cuda3std6ranges3__45__cpo6cbeginE[1];
.global .align 1 .b8 _ZN34_INTERNAL_40ec705b_4_k_cu_58103d044cuda3std6ranges3__45__cpo4cendE[1];
.global .align 1 .b8 _ZN34_INTERNAL_40ec705b_4_k_cu_58103d044cuda3std6ranges3__45__cpo7advanceE[1];
.global .align 1 .b8 _ZN34_INTERNAL_40ec705b_4_k_cu_58103d044cuda3std6ranges3__45__cpo9iter_swapE[1];
.global .align 1 .b8 _ZN34_INTERNAL_40ec705b_4_k_cu_58103d044cuda3std6ranges3__45__cpo4nextE[1];
.global .align 1 .b8 _ZN34_INTERNAL_40ec705b_4_k_cu_58103d044cuda3std6ranges3__45__cpo4prevE[1];
.global .align 1 .b8 _ZN34_INTERNAL_40ec705b_4_k_cu_58103d044cuda3std6ranges3__45__cpo4dataE[1];
.global .align 1 .b8 _ZN34_INTERNAL_40ec705b_4_k_cu_58103d044cuda3std6ranges3__45__cpo5cdataE[1];
.global .align 1 .b8 _ZN34_INTERNAL_40ec705b_4_k_cu_58103d044cuda3std6ranges3__45__cpo4sizeE[1];
.global .align 1 .b8 _ZN34_INTERNAL_40ec705b_4_k_cu_58103d044cuda3std6ranges3__45__cpo5ssizeE[1];
.global .align 1 .b8 _ZN34_INTERNAL_40ec705b_4_k_cu_58103d044cuda3std6ranges3__45__cpo8distanceE[1];
.global .align 1 .b8 _ZN34_INTERNAL_40ec705b_4_k_cu_58103d046thrust24THRUST_300001_SM_1000_NS8cuda_cub3parE[1];
.global .align 1 .b8 _ZN34_INTERNAL_40ec705b_4_k_cu_58103d046thrust24THRUST_300001_SM_1000_NS8cuda_cub10par_nosyncE[1];
.global .align 1 .b8 _ZN34_INTERNAL_40ec705b_4_k_cu_58103d046thrust24THRUST_300001_SM_1000_NS6system6detail10sequential3seqE[1];
.global .align 1 .b8 _ZN34_INTERNAL_40ec705b_4_k_cu_58103d046thrust24THRUST_300001_SM_1000_NS12placeholders2_1E[1];
.global .align 1 .b8 _ZN34_INTERNAL_40ec705b_4_k_cu_58103d046thrust24THRUST_300001_SM_1000_NS12placeholders2_2E[1];
.global .align 1 .b8 _ZN34_INTERNAL_40ec705b_4_k_cu_58103d046thrust24THRUST_300001_SM_1000_NS12placeholders2_3E[1];
.global .align 1 .b8 _ZN34_INTERNAL_40ec705b_4_k_cu_58103d046thrust24THRUST_300001_SM_1000_NS12placeholders2_4E[1];
.global .align 1 .b8 _ZN34_INTERNAL_40ec705b_4_k_cu_58103d046thrust24THRUST_300001_SM_1000_NS12placeholders2_5E[1];
.global .align 1 .b8 _ZN34_INTERNAL_40ec705b_4_k_cu_58103d046thrust24THRUST_300001_SM_1000_NS12placeholders2_6E[1];
.global .align 1 .b8 _ZN34_INTERNAL_40ec705b_4_k_cu_58103d046thrust24THRUST_300001_SM_1000_NS12placeholders2_7E[1];
.global .align 1 .b8 _ZN34_INTERNAL_40ec705b_4_k_cu_58103d046thrust24THRUST_300001_SM_1000_NS12placeholders2_8E[1];
.global .align 1 .b8 _ZN34_INTERNAL_40ec705b_4_k_cu_58103d046thrust24THRUST_300001_SM_1000_NS12placeholders2_9E[1];
.global .align 1 .b8 _ZN34_INTERNAL_40ec705b_4_k_cu_58103d046thrust24THRUST_300001_SM_1000_NS12placeholders3_10E[1];
.global .align 1 .b8 _ZN34_INTERNAL_40ec705b_4_k_cu_58103d046thrust24THRUST_300001_SM_1000_NS3seqE[1];

.visible .entry _Z14vec_add_kernelPfS_S_i(
	.param .u64 .ptr .align 1 _Z14vec_add_kernelPfS_S_i_param_0,
	.param .u64 .ptr .align 1 _Z14vec_add_kernelPfS_S_i_param_1,
	.param .u64 .ptr .align 1 _Z14vec_add_kernelPfS_S_i_param_2,
	.param .u32 _Z14vec_add_kernelPfS_S_i_param_3
)
{
	.reg .pred 	%p<2>;
	.reg .b32 	%r<6>;
	.reg .b32 	%f<4>;
	.reg .b64 	%rd<11>;

	ld.param.u64 	%rd1, [_Z14vec_add_kernelPfS_S_i_param_0];
	ld.param.u64 	%rd2, [_Z14vec_add_kernelPfS_S_i_param_1];
	ld.param.u64 	%rd3, [_Z14vec_add_kernelPfS_S_i_param_2];
	ld.param.u32 	%r2, [_Z14vec_add_kernelPfS_S_i_param_3];
	mov.u32 	%r3, %tid.x;
	mov.u32 	%r4, %ntid.x;
	mov.u32 	%r5, %ctaid.x;
	mad.lo.s32 	%r1, %r4, %r5, %r3;
	setp.ge.s32 	%p1, %r1, %r2;
	@%p1 bra 	$L__BB0_2;
	cvta.to.global.u64 	%rd4, %rd1;
	cvta.to.global.u64 	%rd5, %rd2;
	cvta.to.global.u64 	%rd6, %rd3;
	mul.wide.s32 	%rd7, %r1, 4;
	add.s64 	%rd8, %rd4, %rd7;
	ld.global.f32 	%f1, [%rd8];
	add.s64 	%rd9, %rd5, %rd7;
	ld.global.f32 	%f2, [%rd9];
	add.f32 	%f3, %f1, %f2;
	add.s64 	%rd10, %rd6, %rd7;
	st.global.f32 	[%rd10], %f3;
$L__BB0_2:
	ret;

}
	// .globl	_Z17vec_add_kernel_v2PfS_S_i
.visible .entry _Z17vec_add_kernel_v2PfS_S_i(
	.param .u64 .ptr .align 1 _Z17vec_add_kernel_v2PfS_S_i_param_0,
	.param .u64 .ptr .align 1 _Z17vec_add_kernel_v2PfS_S_i_param_1,
	.param .u64 .ptr .align 1 _Z17vec_add_kernel_v2PfS_S_i_param_2,
	.param .u32 _Z17vec_add_kernel_v2PfS_S_i_param_3
)
{
	.reg .pred 	%p<7>;
	.reg .b32 	%r<31>;
	.reg .b32 	%f<16>;
	.reg .b64 	%rd<25>;

	ld.param.u64 	%rd4, [_Z17vec_add_kernel_v2PfS_S_i_param_0];
	ld.param.u64 	%rd5, [_Z17vec_add_kernel_v2PfS_S_i_param_1];
	ld.param.u64 	%rd6, [_Z17vec_add_kernel_v2PfS_S_i_param_2];
	ld.param.u32 	%r12, [_Z17vec_add_kernel_v2PfS_S_i_param_3];
	cvta.to.global.u64 	%rd1, %rd6;
	cvta.to.global.u64 	%rd2, %rd5;
	cvta.to.global.u64 	%rd3, %rd4;
	mov.u32 	%r13, %nctaid.x;
	mov.u32 	%r14, %ntid.x;
	mul.lo.s32 	%r1, %r13, %r14;
	mov.u32 	%r15, %tid.x;
	mov.u32 	%r16, %ctaid.x;
	mad.lo.s32 	%r29, %r14, %r16, %r15;
	setp.ge.s32 	%p1, %r29, %r12;
	@%p1 bra 	$L__BB1_7;
	add.s32 	%r17, %r29, %r1;
	max.s32 	%r18, %r12, %r17;
	setp.lt.s32 	%p2, %r17, %r12;
	selp.u32 	%r19, 1, 0, %p2;
	add.s32 	%r20, %r17, %r19;
	sub.s32 	%r21, %r18, %r20;
	div.u32 	%r22, %r21, %r1;
	add.s32 	%r3, %r22, %r19;
	and.b32  	%r23, %r3, 3;
	setp.eq.s32 	%p3, %r23, 3;
	@%p3 bra 	$L__BB1_4;
	add.s32 	%r24, %r3, 1;
	and.b32  	%r25, %r24, 3;
	neg.s32 	%r27, %r25;
$L__BB1_3:
	.pragma "nounroll";
	mul.wide.s32 	%rd7, %r29, 4;
	add.s64 	%rd8, %rd1, %rd7;
	add.s64 	%rd9, %rd2, %rd7;
	add.s64 	%rd10, %rd3, %rd7;
	ld.global.f32 	%f1, [%rd10];
	ld.global.f32 	%f2, [%rd9];
	add.f32 	%f3, %f1, %f2;
	st.global.f32 	[%rd8], %f3;
	add.s32 	%r29, %r29, %r1;
	add.s32 	%r27, %r27, 1;
	setp.ne.s32 	%p4, %r27, 0;
	@%p4 bra 	$L__BB1_3;
$L__BB1_4:
	setp.lt.u32 	%p5, %r3, 3;
	@%p5 bra 	$L__BB1_7;
	mul.wide.s32 	%rd15, %r1, 4;
	shl.b32 	%r26, %r1, 2;
$L__BB1_6:
	mul.wide.s32 	%rd11, %r29, 4;
	add.s64 	%rd12, %rd3, %rd11;
	ld.global.f32 	%f4, [%rd12];
	add.s64 	%rd13, %rd2, %rd11;
	ld.global.f32 	%f5, [%rd13];
	add.f32 	%f6, %f4, %f5;
	add.s64 	%rd14, %rd1, %rd11;
	st.global.f32 	[%rd14], %f6;
	add.s64 	%rd16, %rd12, %rd15;
	ld.global.f32 	%f7, [%rd16];
	add.s64 	%rd17, %rd13, %rd15;
	ld.global.f32 	%f8, [%rd17];
	add.f32 	%f9, %f7, %f8;
	add.s64 	%rd18, %rd14, %rd15;
	st.global.f32 	[%rd18], %f9;
	add.s64 	%rd19, %rd16, %rd15;
	ld.global.f32 	%f10, [%rd19];
	add.s64 	%rd20, %rd17, %rd15;
	ld.global.f32 	%f11, [%rd20];
	add.f32 	%f12, %f10, %f11;
	add.s64 	%rd21, %rd18, %rd15;
	st.global.f32 	[%rd21], %f12;
	add.s64 	%rd22, %rd19, %rd15;
	ld.global.f32 	%f13, [%rd22];
	add.s64 	%rd23, %rd20, %rd15;
	ld.global.f32 	%f14, [%rd23];
	add.f32 	%f15, %f13, %f14;
	add.s64 	%rd24, %rd21, %rd15;
	st.global.f32 	[%rd24], %f15;
	add.s32 	%r29, %r26, %r29;
	setp.lt.s32 	%p6, %r29, %r12;
	@%p6 bra 	$L__BB1_6;
$L__BB1_7:
	ret;

}
	// .globl	_ZN3cub18CUB_300001_SM_10006detail11EmptyKernelIvEEvv
.visible .entry _ZN3cub18CUB_300001_SM_10006detail11EmptyKernelIvEEvv()
{


	ret;

}
	// .globl	_ZN3cub18CUB_300001_SM_10006detail8for_each13static_kernelINS2_12policy_hub_t12policy_500_tEmN6thrust24THRUST_300001_SM_1000_NS8cuda_cub20__uninitialized_fill7functorINS7_10device_ptrIfEEfEEEEvT0_T1_
.visible .entry _ZN3cub18CUB_300001_SM_10006detail8for_each13static_kernelINS2_12policy_hub_t12policy_500_tEmN6thrust24THRUST_300001_SM_1000_NS8cuda_cub20__uninitialized_fill7functorINS7_10device_ptrIfEEfEEEEvT0_T1_(
	.param .u64 _ZN3cub18CUB_300001_SM_10006detail8for_each13static_kernelINS2_12policy_hub_t12policy_500_tEmN6thrust24THRUST_300001_SM_1000_NS8cuda_cub20__uninitialized_fill7functorINS7_10device_ptrIfEEfEEEEvT0_T1__param_0,
	.param .align 8 .b8 _ZN3cub18CUB_300001_SM_10006detail8for_each13static_kernelINS2_12policy_hub_t12policy_500_tEmN6thrust24THRUST_300001_SM_1000_NS8cuda_cub20__uninitialized_fill7functorINS7_10device_ptrIfEEfEEEEvT0_T1__param_1[16]
)
.maxntid 256
{
	.reg .pred 	%p<4>;
	.reg .b16 	%rs<5>;
	.reg .b32 	%r<10>;
	.reg .b32 	%f<3>;
	.reg .b64 	%rd<16>;

	ld.param.f32 	%f2, [_ZN3cub18CUB_300001_SM_10006detail8for_each13static_kernelINS2_12policy_hub_t12policy_500_tEmN6thrust24THRUST_300001_SM_1000_NS8cuda_cub20__uninitialized_fill7functorINS7_10device_ptrIfEEfEEEEvT0_T1__param_1+8];
	ld.param.u64 	%rd4, [_ZN3cub18CUB_300001_SM_10006detail8for_each13static_kernelINS2_12policy_hub_t12policy_500_tEmN6thrust24THRUST_300001_SM_1000_NS8cuda_cub20__uninitialized_fill7functorINS7_10device_ptrIfEEfEEEEvT0_T1__param_1];
	ld.param.u64 	%rd5, [_ZN3cub18CUB_300001_SM_10006detail8for_each13static_kernelINS2_12policy_hub_t12policy_500_tEmN6thrust24THRUST_300001_SM_1000_NS8cuda_cub20__uninitialized_fill7functorINS7_10device_ptrIfEEfEEEEvT0_T1__param_0];
	mov.u32 	%r7, %ctaid.x;
	mul.wide.u32 	%rd1, %r7, 512;
	sub.s64 	%rd2, %rd5, %rd1;
	setp.lt.u64 	%p1, %rd2, 512;
	@%p1 bra 	$L__BB3_2;
	mov.u32 	%r9, %tid.x;
	cvta.to.global.u64 	%rd11, %rd4;
	cvt.u64.u32 	%rd12, %r9;
	add.s64 	%rd13, %rd1, %rd12;
	shl.b64 	%rd14, %rd13, 2;
	add.s64 	%rd15, %rd11, %rd14;
	st.global.f32 	[%rd15], %f2;
	st.global.f32 	[%rd15+1024], %f2;
	bra.uni 	$L__BB3_6;
$L__BB3_2:
	cvta.to.global.u64 	%rd6, %rd4;
	mov.u32 	%r1, %tid.x;
	cvt.u64.u32 	%rd7, %r1;
	setp.le.u64 	%p2, %rd2, %rd7;
	add.s64 	%rd8, %rd1, %rd7;
	shl.b64 	%rd9, %rd8, 2;
	add.s64 	%rd3, %rd6, %rd9;
	@%p2 bra 	$L__BB3_4;
	st.global.f32 	[%rd3], %f2;
$L__BB3_4:
	add.s32 	%r8, %r1, 256;
	cvt.u64.u32 	%rd10, %r8;
	setp.le.u64 	%p3, %rd2, %rd10;
	@%p3 bra 	$L__BB3_6;
	st.global.f32 	[%rd3+1024], %f2;
$L__BB3_6:
	ret;

}
	// .globl	_ZN3cub18CUB_300001_SM_10006detail8for_each13static_kernelINS2_12policy_hub_t12policy_500_tElN6thrust24THRUST_300001_SM_1000_NS8cuda_cub6__fill7functorINS7_6detail15normal_iteratorINS7_10device_ptrIfEEEEfEEEEvT0_T1_
.visible .entry _ZN3cub18CUB_300001_SM_10006detail8for_each13static_kernelINS2_12policy_hub_t12policy_500_tElN6thrust24THRUST_300001_SM_1000_NS8cuda_cub6__fill7functorINS7_6detail15normal_iteratorINS7_10device_ptrIfEEEEfEEEEvT0_T1_(
	.param .u64 _ZN3cub18CUB_300001_SM_10006detail8for_each13static_kernelINS2_12policy_hub_t12policy_500_tElN6thrust24THRUST_300001_SM_1000_NS8cuda_cub6__fill7functorINS7_6detail15normal_iteratorINS7_10device_ptrIfEEEEfEEEEvT0_T1__param_0,
	.param .align 8 .b8 _ZN3cub18CUB_300001_SM_10006detail8for_each13static_kernelINS2_12policy_hub_t12policy_500_tElN6thrust24THRUST_300001_SM_1000_NS8cuda_cub6__fill7functorINS7_6detail15normal_iteratorINS7_10device_ptrIfEEEEfEEEEvT0_T1__param_1[16]
)
.maxntid 256
{
	.reg .pred 	%p<4>;
	.reg .b16 	%rs<5>;
	.reg .b32 	%r<10>;
	.reg .b32 	%f<3>;
	.reg .b64 	%rd<17>;

	ld.param.f32 	%f2, [_ZN3cub18CUB_300001_SM_10006detail8for_each13static_kernelINS2_12policy_hub_t12policy_500_tElN6thrust24THRUST_300001_SM_1000_NS8cuda_cub6__fill7functorINS7_6detail15normal_iteratorINS7_10device_ptrIfEEEEfEEEEvT0_T1__param_1+8];
	ld.param.u64 	%rd5, [_ZN3cub18CUB_300001_SM_10006detail8for_each13static_kernelINS2_12policy_hub_t12policy_500_tElN6thrust24THRUST_300001_SM_1000_NS8cuda_cub6__fill7functorINS7_6detail15normal_iteratorINS7_10device_ptrIfEEEEfEEEEvT0_T1__param_1];
	ld.param.u64 	%rd6, [_ZN3cub18CUB_300001_SM_10006detail8for_each13static_kernelINS2_12policy_hub_t12policy_500_tElN6thrust24THRUST_300001_SM_1000_NS8cuda_cub6__fill7functorINS7_6detail15normal_iteratorINS7_10device_ptrIfEEEEfEEEEvT0_T1__param_0];
	mov.u32 	%r7, %ctaid.x;
	mul.wide.u32 	%rd1, %r7, 512;
	sub.s64 	%rd2, %rd6, %rd1;
	setp.lt.s64 	%p1, %rd2, 512;
	@%p1 bra 	$L__BB4_2;
	mov.u32 	%r9, %tid.x;
	cvta.to.global.u64 	%rd12, %rd5;
	cvt.u64.u32 	%rd13, %r9;
	add.s64 	%rd14, %rd1, %rd13;
	shl.b64 	%rd15, %rd14, 2;
	add.s64 	%rd16, %rd12, %rd15;
	st.global.f32 	[%rd16], %f2;
	st.global.f32 	[%rd16+1024], %f2;
	bra.uni 	$L__BB4_6;
$L__BB4_2:
	cvta.to.global.u64 	%rd7, %rd5;
	mov.u32 	%r1, %tid.x;
	cvt.s64.s32 	%rd3, %rd2;
	cvt.u64.u32 	%rd8, %r1;
	setp.le.s64 	%p2, %rd3, %rd8;
	add.s64 	%rd9, %rd1, %rd8;
	shl.b64 	%rd10, %rd9, 2;
	add.s64 	%rd4, %rd7, %rd10;
	@%p2 bra 	$L__BB4_4;
	st.global.f32 	[%rd4], %f2;
$L__BB4_4:
	add.s32 	%r8, %r1, 256;
	cvt.u64.u32 	%rd11, %r8;
	setp.le.s64 	%p3, %rd3, %rd11;
	@%p3 bra 	$L__BB4_6;
	st.global.f32 	[%rd4+1024], %f2;
$L__BB4_6:
	ret;

}


// ===== COMPILED SASS (sm_100) =====

	.target	sm_100

	.elftype	@"ET_EXEC"


//--------------------- .note.nv.tkinfo           --------------------------
	.section	.note.nv.tkinfo,"",@"SHT_NOTE"
	.sectionflags	@"SHF_NOTE_NV_TKINFO"
	.tkinfo
        /*0018*/ 	.word	0x00000002
        /*0030*/ 	.string	""
        /*0030*/ 	.string	"ptxas"
        /*0030*/ 	.string	"Cuda compilation tools, release 13.0, V13.0.88"
        /*0030*/ 	.string	"Build cuda_13.0.r13.0/compiler.36424714_0"
        /*0030*/ 	.string	"-arch sm_100 -m 64 "



//--------------------- .note.nv.cuinfo           --------------------------
	.section	.note.nv.cuinfo,"",@"SHT_NOTE"
	.sectionflags	@"SHF_NOTE_NV_CUINFO"
        /*0018*/ 	.short	0x0002
        /*001a*/ 	.short	0x0064
        /*001c*/ 	.short	0x0082
	.zero		2


//--------------------- .nv.info                  --------------------------
	.section	.nv.info,"",@"SHT_CUDA_INFO"
	.align	4


	//----- nvinfo : EIATTR_REGCOUNT
	.align		4
        /*0000*/ 	.byte	0x04, 0x2f
        /*0002*/ 	.short	(.L_44 - .L_43)
	.align		4
.L_43:
        /*0004*/ 	.word	index@(_Z14vec_add_kernelPfS_S_i)
        /*0008*/ 	.word	0x0000000c


	//----- nvinfo : EIATTR_FRAME_SIZE
	.align		4
.L_44:
        /*000c*/ 	.byte	0x04, 0x11
        /*000e*/ 	.short	(.L_46 - .L_45)
	.align		4
.L_45:
        /*0010*/ 	.word	index@(_Z14vec_add_kernelPfS_S_i)
        /*0014*/ 	.word	0x00000000


	//----- nvinfo : EIATTR_REGCOUNT
	.align		4
.L_46:
        /*0018*/ 	.byte	0x04, 0x2f
        /*001a*/ 	.short	(.L_48 - .L_47)
	.align		4
.L_47:
        /*001c*/ 	.word	index@(_Z17vec_add_kernel_v2PfS_S_i)
        /*0020*/ 	.word	0x0000001a


	//----- nvinfo : EIATTR_FRAME_SIZE
	.align		4
.L_48:
        /*0024*/ 	.byte	0x04, 0x11
        /*0026*/ 	.short	(.L_50 - .L_49)
	.align		4
.L_49:
        /*0028*/ 	.word	index@(_Z17vec_add_kernel_v2PfS_S_i)
        /*002c*/ 	.word	0x00000000


	//----- nvinfo : EIATTR_REGCOUNT
	.align		4
.L_50:
        /*0030*/ 	.byte	0x04, 0x2f
        /*0032*/ 	.short	(.L_52 - .L_51)
	.align		4
.L_51:
        /*0034*/ 	.word	index@(_ZN3cub18CUB_300001_SM_10006detail11EmptyKernelIvEEvv)
        /*0038*/ 	.word	0x00000004


	//----- nvinfo : EIATTR_FRAME_SIZE
	.align		4
.L_52:
        /*003c*/ 	.byte	0x04, 0x11
        /*003e*/ 	.short	(.L_54 - .L_53)
	.align		4
.L_53:
        /*0040*/ 	.word	index@(_ZN3cub18CUB_300001_SM_10006detail11EmptyKernelIvEEvv)
        /*0044*/ 	.word	0x00000000


	//----- nvinfo : EIATTR_REGCOUNT
	.align		4
.L_54:
        /*0048*/ 	.byte	0x04, 0x2f
        /*004a*/ 	.short	(.L_56 - .L_55)
	.align		4
.L_55:
        /*004c*/ 	.word	index@(_ZN3cub18CUB_300001_SM_10006detail8for_each13static_kernelINS2_12policy_hub_t12policy_500_tEmN6thrust24THRUST_300001_SM_1000_NS8cuda_cub20__uninitialized_fill7functorINS7_10device_ptrIfEEfEEEEvT0_T1_)
        /*0050*/ 	.word	0x00000008


	//----- nvinfo : EIATTR_FRAME_SIZE
	.align		4
.L_56:
        /*0054*/ 	.byte	0x04, 0x11
        /*0056*/ 	.short	(.L_58 - .L_57)
	.align		4
.L_57:
        /*0058*/ 	.word	index@(_ZN3cub18CUB_300001_SM_10006detail8for_each13static_kernelINS2_12policy_hub_t12policy_500_tEmN6thrust24THRUST_300001_SM_1000_NS8cuda_cub20__uninitialized_fill7functorINS7_10device_ptrIfEEfEEEEvT0_T1_)
        /*005c*/ 	.word	0x00000000


	//----- nvinfo : EIATTR_REGCOUNT
	.align		4
.L_58:
        /*0060*/ 	.byte	0x04, 0x2f
        /*0062*/ 	.short	(.L_60 - .L_59)
	.align		4
.L_59:
        /*0064*/ 	.word	index@(_ZN3cub18CUB_300001_SM_10006detail8for_each13static_kernelINS2_12policy_hub_t12policy_500_tElN6thrust24THRUST_300001_SM_1000_NS8cuda_cub6__fill7functorINS7_6detail15normal_iteratorINS7_10device_ptrIfEEEEfEEEEvT0_T1_)
        /*0068*/ 	.word	0x00000008


	//----- nvinfo : EIATTR_FRAME_SIZE
	.align		4
.L_60:
        /*006c*/ 	.byte	0x04, 0x11
        /*006e*/ 	.short	(.L_62 - .L_61)
	.align		4
.L_61:
        /*0070*/ 	.word	index@(_ZN3cub18CUB_300001_SM_10006detail8for_each13static_kernelINS2_12policy_hub_t12policy_500_tElN6thrust24THRUST_300001_SM_1000_NS8cuda_cub6__fill7functorINS7_6detail15normal_iteratorINS7_10device_ptrIfEEEEfEEEEvT0_T1_)
        /*0074*/ 	.word	0x00000000


	//----- nvinfo : EIATTR_MIN_STACK_SIZE
	.align		4
.L_62:
        /*0078*/ 	.byte	0x04, 0x12
        /*007a*/ 	.short	(.L_64 - .L_63)
	.align		4
.L_63:
        /*007c*/ 	.word	index@(_ZN3cub18CUB_300001_SM_10006detail8for_each13static_kernelINS2_12policy_hub_t12policy_500_tElN6thrust24THRUST_300001_SM_1000_NS8cuda_cub6__fill7functorINS7_6detail15normal_iteratorINS7_10device_ptrIfEEEEfEEEEvT0_T1_)
        /*0080*/ 	.word	0x00000000


	//----- nvinfo : EIATTR_MIN_STACK_SIZE
	.align		4
.L_64:
        /*0084*/ 	.byte	0x04, 0x12
        /*0086*/ 	.short	(.L_66 - .L_65)
	.align		4
.L_65:
        /*0088*/ 	.word	index@(_ZN3cub18CUB_300001_SM_10006detail8for_each13static_kernelINS2_12policy_hub_t12policy_500_tEmN6thrust24THRUST_300001_SM_1000_NS8cuda_cub20__uninitialized_fill7functorINS7_10device_ptrIfEEfEEEEvT0_T1_)
        /*008c*/ 	.word	0x00000000


	//----- nvinfo : EIATTR_MIN_STACK_SIZE
	.align		4
.L_66:
        /*0090*/ 	.byte	0x04, 0x12
        /*0092*/ 	.short	(.L_68 - .L_67)
	.align		4
.L_67:
        /*0094*/ 	.word	index@(_ZN3cub18CUB_300001_SM_10006detail11EmptyKernelIvEEvv)
        /*0098*/ 	.word	0x00000000


	//----- nvinfo : EIATTR_MIN_STACK_SIZE
	.align		4
.L_68:
        /*009c*/ 	.byte	0x04, 0x12
        /*009e*/ 	.short	(.L_70 - .L_69)
	.align		4
.L_69:
        /*00a0*/ 	.word	index@(_Z17vec_add_kernel_v2PfS_S_i)
        /*00a4*/ 	.word	0x00000000


	//----- nvinfo : EIATTR_MIN_STACK_SIZE
	.align		4
.L_70:
        /*00a8*/ 	.byte	0x04, 0x12
        /*00aa*/ 	.short	(.L_72 - .L_71)
	.align		4
.L_71:
        /*00ac*/ 	.word	index@(_Z14vec_add_kernelPfS_S_i)
        /*00b0*/ 	.word	0x00000000
.L_72:


//--------------------- .nv.compat                --------------------------
	.section	.nv.compat,"",@"SHT_CUDA_COMPAT_INFO"
	.align	4
        /*0000*/ 	.byte	0x02, 0x09, 0x00, 0x00, 0x02, 0x02, 0x01, 0x00, 0x02, 0x05, 0x05, 0x00, 0x03, 0x07, 0x01, 0x01
        /*0010*/ 	.byte	0x02, 0x03, 0x00, 0x00, 0x02, 0x06, 0x01, 0x00, 0x04, 0x0b, 0x08, 0x00, 0x09, 0x00, 0x00, 0x00
        /*0020*/ 	.byte	0x00, 0x00, 0x00, 0x00


//--------------------- .nv.info._ZN3cub18CUB_300001_SM_10006detail8for_each13static_kernelINS2_12policy_hub_t12policy_500_tElN6thrust24THRUST_300001_SM_1000_NS8cuda_cub6__fill7functorINS7_6detail15normal_iteratorINS7_10device_ptrIfEEEEfEEEEvT0_T1_ --------------------------
	.section	.nv.info._ZN3cub18CUB_300001_SM_10006detail8for_each13static_kernelINS2_12policy_hub_t12policy_500_tElN6thrust24THRUST_300001_SM_1000_NS8cuda_cub6__fill7functorINS7_6detail15normal_iteratorINS7_10device_ptrIfEEEEfEEEEvT0_T1_,"",@"SHT_CUDA_INFO"
	.sectionflags	@""
	.align	4


	//----- nvinfo : EIATTR_CUDA_API_VERSION
	.align		4
        /*0000*/ 	.byte	0x04, 0x37
        /*0002*/ 	.short	(.L_74 - .L_73)
.L_73:
        /*0004*/ 	.word	0x00000082


	//----- nvinfo : EIATTR_KPARAM_INFO
	.align		4
.L_74:
        /*0008*/ 	.byte	0x04, 0x17
        /*000a*/ 	.short	(.L_76 - .L_75)
.L_75:
        /*000c*/ 	.word	0x00000000
        /*0010*/ 	.short	0x0001
        /*0012*/ 	.short	0x0008
        /*0014*/ 	.byte	0x00, 0xf0, 0x41, 0x00


	//----- nvinfo : EIATTR_KPARAM_INFO
	.align		4
.L_76:
        /*0018*/ 	.byte	0x04, 0x17
        /*001a*/ 	.short	(.L_78 - .L_77)
.L_77:
        /*001c*/ 	.word	0x00000000
        /*0020*/ 	.short	0x0000
        /*0022*/ 	.short	0x0000
        /*0024*/ 	.byte	0x00, 0xf0, 0x21, 0x00


	//----- nvinfo : EIATTR_SPARSE_MMA_MASK
	.align		4
.L_78:
        /*0028*/ 	.byte	0x03, 0x50
        /*002a*/ 	.short	0x0000


	//----- nvinfo : EIATTR_MAXREG_COUNT
	.align		4
        /*002c*/ 	.byte	0x03, 0x1b
        /*002e*/ 	.short	0x00ff


	//----- nvinfo : EIATTR_MERCURY_ISA_VERSION
	.align		4
        /*0030*/ 	.byte	0x03, 0x5f
        /*0032*/ 	.short	0x0101


	//----- nvinfo : EIATTR_VRC_CTA_INIT_COUNT
	.align		4
        /*0034*/ 	.byte	0x02, 0x4a
	.zero		1
	.zero		1


	//----- nvinfo : EIATTR_EXIT_INSTR_OFFSETS
	.align		4
        /*0038*/ 	.byte	0x04, 0x1c
        /*003a*/ 	.short	(.L_80 - .L_79)


	//   ....[0]....
.L_79:
        /*003c*/ 	.word	0x00000130


	//   ....[1]....
        /*0040*/ 	.word	0x00000240


	//   ....[2]....
        /*0044*/ 	.word	0x00000270


	//----- nvinfo : EIATTR_MAX_THREADS
	.align		4
.L_80:
        /*0048*/ 	.byte	0x04, 0x05
        /*004a*/ 	.short	(.L_82 - .L_81)
.L_81:
        /*004c*/ 	.word	0x00000100
        /*0050*/ 	.word	0x00000001
        /*0054*/ 	.word	0x00000001


	//----- nvinfo : EIATTR_CBANK_PARAM_SIZE
	.align		4
.L_82:
        /*0058*/ 	.byte	0x03, 0x19
        /*005a*/ 	.short	0x0018


	//----- nvinfo : EIATTR_PARAM_CBANK
	.align		4
        /*005c*/ 	.byte	0x04, 0x0a
        /*005e*/ 	.short	(.L_84 - .L_83)
	.align		4
.L_83:
        /*0060*/ 	.word	index@(.nv.constant0._ZN3cub18CUB_300001_SM_10006detail8for_each13static_kernelINS2_12policy_hub_t12policy_500_tElN6thrust24THRUST_300001_SM_1000_NS8cuda_cub6__fill7functorINS7_6detail15normal_iteratorINS7_10device_ptrIfEEEEfEEEEvT0_T1_)
        /*0064*/ 	.short	0x0380
        /*0066*/ 	.short	0x0018


	//----- nvinfo : EIATTR_SW_WAR
	.align		4
.L_84:
        /*0068*/ 	.byte	0x04, 0x36
        /*006a*/ 	.short	(.L_86 - .L_85)
.L_85:
        /*006c*/ 	.word	0x00000008
.L_86:


//--------------------- .nv.info._ZN3cub18CUB_300001_SM_10006detail8for_each13static_kernelINS2_12policy_hub_t12policy_500_tEmN6thrust24THRUST_300001_SM_1000_NS8cuda_cub20__uninitialized_fill7functorINS7_10device_ptrIfEEfEEEEvT0_T1_ --------------------------
	.section	.nv.info._ZN3cub18CUB_300001_SM_10006detail8for_each13static_kernelINS2_12policy_hub_t12policy_500_tEmN6thrust24THRUST_300001_SM_1000_NS8cuda_cub20__uninitialized_fill7functorINS7_10device_ptrIfEEfEEEEvT0_T1_,"",@"SHT_CUDA_INFO"
	.sectionflags	@""
	.align	4


	//----- nvinfo : EIATTR_CUDA_API_VERSION
	.align		4
        /*0000*/ 	.byte	0x04, 0x37
        /*0002*/ 	.short	(.L_88 - .L_87)
.L_87:
        /*0004*/ 	.word	0x00000082


	//----- nvinfo : EIATTR_KPARAM_INFO
	.align		4
.L_88:
        /*0008*/ 	.byte	0x04, 0x17
        /*000a*/ 	.short	(.L_90 - .L_89)
.L_89:
        /*000c*/ 	.word	0x00000000
        /*0010*/ 	.short	0x0001
        /*0012*/ 	.short	0x0008
        /*0014*/ 	.byte	0x00, 0xf0, 0x41, 0x00


	//----- nvinfo : EIATTR_KPARAM_INFO
	.align		4
.L_90:
        /*0018*/ 	.byte	0x04, 0x17
        /*001a*/ 	.short	(.L_92 - .L_91)
.L_91:
        /*001c*/ 	.word	0x00000000
        /*0020*/ 	.short	0x0000
        /*0022*/ 	.short	0x0000
        /*0024*/ 	.byte	0x00, 0xf0, 0x21, 0x00


	//----- nvinfo : EIATTR_SPARSE_MMA_MASK
	.align		4
.L_92:
        /*0028*/ 	.byte	0x03, 0x50
        /*002a*/ 	.short	0x0000


	//----- nvinfo : EIATTR_MAXREG_COUNT
	.align		4
        /*002c*/ 	.byte	0x03, 0x1b
        /*002e*/ 	.short	0x00ff


	//----- nvinfo : EIATTR_MERCURY_ISA_VERSION
	.align		4
        /*0030*/ 	.byte	0x03, 0x5f
        /*0032*/ 	.short	0x0101


	//----- nvinfo : EIATTR_VRC_CTA_INIT_COUNT
	.align		4
        /*0034*/ 	.byte	0x02, 0x4a
	.zero		1
	.zero		1


	//----- nvinfo : EIATTR_EXIT_INSTR_OFFSETS
	.align		4
        /*0038*/ 	.byte	0x04, 0x1c
        /*003a*/ 	.short	(.L_94 - .L_93)


	//   ....[0]....
.L_93:
        /*003c*/ 	.word	0x00000130


	//   ....[1]....
        /*0040*/ 	.word	0x00000230


	//   ....[2]....
        /*0044*/ 	.word	0x00000260


	//----- nvinfo : EIATTR_MAX_THREADS
	.align		4
.L_94:
        /*0048*/ 	.byte	0x04, 0x05
        /*004a*/ 	.short	(.L_96 - .L_95)
.L_95:
        /*004c*/ 	.word	0x00000100
        /*0050*/ 	.word	0x00000001
        /*0054*/ 	.word	0x00000001


	//----- nvinfo : EIATTR_CBANK_PARAM_SIZE
	.align		4
.L_96:
        /*0058*/ 	.byte	0x03, 0x19
        /*005a*/ 	.short	0x0018


	//----- nvinfo : EIATTR_PARAM_CBANK
	.align		4
        /*005c*/ 	.byte	0x04, 0x0a
        /*005e*/ 	.short	(.L_98 - .L_97)
	.align		4
.L_97:
        /*0060*/ 	.word	index@(.nv.constant0._ZN3cub18CUB_300001_SM_10006detail8for_each13static_kernelINS2_12policy_hub_t12policy_500_tEmN6thrust24THRUST_300001_SM_1000_NS8cuda_cub20__uninitialized_fill7functorINS7_10device_ptrIfEEfEEEEvT0_T1_)
        /*0064*/ 	.short	0x0380
        /*0066*/ 	.short	0x0018


	//----- nvinfo : EIATTR_SW_WAR
	.align		4
.L_98:
        /*0068*/ 	.byte	0x04, 0x36
        /*006a*/ 	.short	(.L_100 - .L_99)
.L_99:
        /*006c*/ 	.word	0x00000008
.L_100:


//--------------------- .nv.info._ZN3cub18CUB_300001_SM_10006detail11EmptyKernelIvEEvv --------------------------
	.section	.nv.info._ZN3cub18CUB_300001_SM_10006detail11EmptyKernelIvEEvv,"",@"SHT_CUDA_INFO"
	.sectionflags	@""
	.align	4


	//----- nvinfo : EIATTR_CUDA_API_VERSION
	.align		4
        /*0000*/ 	.byte	0x04, 0x37
        /*0002*/ 	.short	(.L_102 - .L_101)
.L_101:
        /*0004*/ 	.word	0x00000082


	//----- nvinfo : EIATTR_SPARSE_MMA_MASK
	.align		4
.L_102:
        /*0008*/ 	.byte	0x03, 0x50
        /*000a*/ 	.short	0x0000


	//----- nvinfo : EIATTR_MAXREG_COUNT
	.align		4
        /*000c*/ 	.byte	0x03, 0x1b
        /*000e*/ 	.short	0x00ff


	//----- nvinfo : EIATTR_MERCURY_ISA_VERSION
	.align		4
        /*0010*/ 	.byte	0x03, 0x5f
        /*0012*/ 	.short	0x0101


	//----- nvinfo : EIATTR_VRC_CTA_INIT_COUNT
	.align		4
        /*0014*/ 	.byte	0x02, 0x4a
	.zero		1
	.zero		1


	//----- nvinfo : EIATTR_EXIT_INSTR_OFFSETS
	.align		4
        /*0018*/ 	.byte	0x04, 0x1c
        /*001a*/ 	.short	(.L_104 - .L_103)


	//   ....[0]....
.L_103:
        /*001c*/ 	.word	0x00000010


	//----- nvinfo : EIATTR_SW_WAR
	.align		4
.L_104:
        /*0020*/ 	.byte	0x04, 0x36
        /*0022*/ 	.short	(.L_106 - .L_105)
.L_105:
        /*0024*/ 	.word	0x00000008
.L_106:


//--------------------- .nv.info._Z17vec_add_kernel_v2PfS_S_i --------------------------
	.section	.nv.info._Z17vec_add_kernel_v2PfS_S_i,"",@"SHT_CUDA_INFO"
	.sectionflags	@""
	.align	4


	//----- nvinfo : EIATTR_CUDA_API_VERSION
	.align		4
        /*0000*/ 	.byte	0x04, 0x37
        /*0002*/ 	.short	(.L_108 - .L_107)
.L_107:
        /*0004*/ 	.word	0x00000082


	//----- nvinfo : EIATTR_KPARAM_INFO
	.align		4
.L_108:
        /*0008*/ 	.byte	0x04, 0x17
        /*000a*/ 	.short	(.L_110 - .L_109)
.L_109:
        /*000c*/ 	.word	0x00000000
        /*0010*/ 	.short	0x0003
        /*0012*/ 	.short	0x0018
        /*0014*/ 	.byte	0x00, 0xf0, 0x11, 0x00


	//----- nvinfo : EIATTR_KPARAM_INFO
	.align		4
.L_110:
        /*0018*/ 	.byte	0x04, 0x17
        /*001a*/ 	.short	(.L_112 - .L_111)
.L_111:
        /*001c*/ 	.word	0x00000000
        /*0020*/ 	.short	0x0002
        /*0022*/ 	.short	0x0010
        /*0024*/ 	.byte	0x00, 0xf5, 0x21, 0x00


	//----- nvinfo : EIATTR_KPARAM_INFO
	.align		4
.L_112:
        /*0028*/ 	.byte	0x04, 0x17
        /*002a*/ 	.short	(.L_114 - .L_113)
.L_113:
        /*002c*/ 	.word	0x00000000
        /*0030*/ 	.short	0x0001
        /*0032*/ 	.short	0x0008
        /*0034*/ 	.byte	0x00, 0xf5, 0x21, 0x00


	//----- nvinfo : EIATTR_KPARAM_INFO
	.align		4
.L_114:
        /*0038*/ 	.byte	0x04, 0x17
        /*003a*/ 	.short	(.L_116 - .L_115)
.L_115:
        /*003c*/ 	.word	0x00000000
        /*0040*/ 	.short	0x0000
        /*0042*/ 	.short	0x0000
        /*0044*/ 	.byte	0x00, 0xf5, 0x21, 0x00


	//----- nvinfo : EIATTR_SPARSE_MMA_MASK
	.align		4
.L_116:
        /*0048*/ 	.byte	0x03, 0x50
        /*004a*/ 	.short	0x0000


	//----- nvinfo : EIATTR_MAXREG_COUNT
	.align		4
        /*004c*/ 	.byte	0x03, 0x1b
        /*004e*/ 	.short	0x00ff


	//----- nvinfo : EIATTR_MERCURY_ISA_VERSION
	.align		4
        /*0050*/ 	.byte	0x03, 0x5f
        /*0052*/ 	.short	0x0101


	//----- nvinfo : EIATTR_VRC_CTA_INIT_COUNT
	.align		4
        /*0054*/ 	.byte	0x02, 0x4a
	.zero		1
	.zero		1


	//----- nvinfo : EIATTR_EXIT_INSTR_OFFSETS
	.align		4
        /*0058*/ 	.byte	0x04, 0x1c
        /*005a*/ 	.short	(.L_118 - .L_117)


	//   ....[0]....
.L_117:
        /*005c*/ 	.word	0x00000090


	//   ....[1]....
        /*0060*/ 	.word	0x000003a0


	//   ....[2]....
        /*0064*/ 	.word	0x000005d0


	//----- nvinfo : EIATTR_CRS_STACK_SIZE
	.align		4
.L_118:
        /*0068*/ 	.byte	0x04, 0x1e
        /*006a*/ 	.short	(.L_120 - .L_119)
.L_119:
        /*006c*/ 	.word	0x00000000


	//----- nvinfo : EIATTR_CBANK_PARAM_SIZE
	.align		4
.L_120:
        /*0070*/ 	.byte	0x03, 0x19
        /*0072*/ 	.short	0x001c


	//----- nvinfo : EIATTR_PARAM_CBANK
	.align		4
        /*0074*/ 	.byte	0x04, 0x0a
        /*0076*/ 	.short	(.L_122 - .L_121)
	.align		4
.L_121:
        /*0078*/ 	.word	index@(.nv.constant0._Z17vec_add_kernel_v2PfS_S_i)
        /*007c*/ 	.short	0x0380
        /*007e*/ 	.short	0x001c


	//----- nvinfo : EIATTR_SW_WAR
	.align		4
.L_122:
        /*0080*/ 	.byte	0x04, 0x36
        /*0082*/ 	.short	(.L_124 - .L_123)
.L_123:
        /*0084*/ 	.word	0x00000008
.L_124:


//--------------------- .nv.info._Z14vec_add_kernelPfS_S_i --------------------------
	.section	.nv.info._Z14vec_add_kernelPfS_S_i,"",@"SHT_CUDA_INFO"
	.sectionflags	@""
	.align	4


	//----- nvinfo : EIATTR_CUDA_API_VERSION
	.align		4
        /*0000*/ 	.byte	0x04, 0x37
        /*0002*/ 	.short	(.L_126 - .L_125)
.L_125:
        /*0004*/ 	.word	0x00000082


	//----- nvinfo : EIATTR_KPARAM_INFO
	.align		4
.L_126:
        /*0008*/ 	.byte	0x04, 0x17
        /*000a*/ 	.short	(.L_128 - .L_127)
.L_127:
        /*000c*/ 	.word	0x00000000
        /*0010*/ 	.short	0x0003
        /*0012*/ 	.short	0x0018
        /*0014*/ 	.byte	0x00, 0xf0, 0x11, 0x00


	//----- nvinfo : EIATTR_KPARAM_INFO
	.align		4
.L_128:
        /*0018*/ 	.byte	0x04, 0x17
        /*001a*/ 	.short	(.L_130 - .L_129)
.L_129:
        /*001c*/ 	.word	0x00000000
        /*0020*/ 	.short	0x0002
        /*0022*/ 	.short	0x0010
        /*0024*/ 	.byte	0x00, 0xf5, 0x21, 0x00


	//----- nvinfo : EIATTR_KPARAM_INFO
	.align		4
.L_130:
        /*0028*/ 	.byte	0x04, 0x17
        /*002a*/ 	.short	(.L_132 - .L_131)
.L_131:
        /*002c*/ 	.word	0x00000000
        /*0030*/ 	.short	0x0001
        /*0032*/ 	.short	0x0008
        /*0034*/ 	.byte	0x00, 0xf5, 0x21, 0x00


	//----- nvinfo : EIATTR_KPARAM_INFO
	.align		4
.L_132:
        /*0038*/ 	.byte	0x04, 0x17
        /*003a*/ 	.short	(.L_134 - .L_133)
.L_133:
        /*003c*/ 	.word	0x00000000
        /*0040*/ 	.short	0x0000
        /*0042*/ 	.short	0x0000
        /*0044*/ 	.byte	0x00, 0xf5, 0x21, 0x00


	//----- nvinfo : EIATTR_SPARSE_MMA_MASK
	.align		4
.L_134:
        /*0048*/ 	.byte	0x03, 0x50
        /*004a*/ 	.short	0x0000


	//----- nvinfo : EIATTR_MAXREG_COUNT
	.align		4
        /*004c*/ 	.byte	0x03, 0x1b
        /*004e*/ 	.short	0x00ff


	//----- nvinfo : EIATTR_MERCURY_ISA_VERSION
	.align		4
        /*0050*/ 	.byte	0x03, 0x5f
        /*0052*/ 	.short	0x0101


	//----- nvinfo : EIATTR_VRC_CTA_INIT_COUNT
	.align		4
        /*0054*/ 	.byte	0x02, 0x4a
	.zero		1
	.zero		1


	//----- nvinfo : EIATTR_EXIT_INSTR_OFFSETS
	.align		4
        /*0058*/ 	.byte	0x04, 0x1c
        /*005a*/ 	.short	(.L_136 - .L_135)


	//   ....[0]....
.L_135:
        /*005c*/ 	.word	0x00000070


	//   ....[1]....
        /*0060*/ 	.word	0x00000130


	//----- nvinfo : EIATTR_CBANK_PARAM_SIZE
	.align		4
.L_136:
        /*0064*/ 	.byte	0x03, 0x19
        /*0066*/ 	.short	0x001c


	//----- nvinfo : EIATTR_PARAM_CBANK
	.align		4
        /*0068*/ 	.byte	0x04, 0x0a
        /*006a*/ 	.short	(.L_138 - .L_137)
	.align		4
.L_137:
        /*006c*/ 	.word	index@(.nv.constant0._Z14vec_add_kernelPfS_S_i)
        /*0070*/ 	.short	0x0380
        /*0072*/ 	.short	0x001c


	//----- nvinfo : EIATTR_SW_WAR
	.align		4
.L_138:
        /*0074*/ 	.byte	0x04, 0x36
        /*0076*/ 	.short	(.L_140 - .L_139)
.L_139:
        /*0078*/ 	.word	0x00000008
.L_140:


//--------------------- .nv.callgraph             --------------------------
	.section	.nv.callgraph,"",@"SHT_CUDA_CALLGRAPH"
	.align	4
	.sectionentsize	8
	.align		4
        /*0000*/ 	.word	0x00000000
	.align		4
        /*0004*/ 	.word	0xffffffff
	.align		4
        /*0008*/ 	.word	0x00000000
	.align		4
        /*000c*/ 	.word	0xfffffffe
	.align		4
        /*0010*/ 	.word	0x00000000
	.align		4
        /*0014*/ 	.word	0xfffffffd
	.align		4
        /*0018*/ 	.word	0x00000000
	.align		4
        /*001c*/ 	.word	0xfffffffc


//--------------------- .nv.constant4             --------------------------
	.section	.nv.constant4,"a",@progbits
	.align	8
	.align		8
.nv.constant4:
        /*0000*/ 	.dword	_ZN34_INTERNAL_40ec705b_4_k_cu_58103d044cuda3std3__45__cpo5beginE
	.align		8
        /*0008*/ 	.dword	_ZN34_INTERNAL_40ec705b_4_k_cu_58103d044cuda3std3__45__cpo3endE
	.align		8
        /*0010*/ 	.dword	_ZN34_INTERNAL_40ec705b_4_k_cu_58103d044cuda3std3__45__cpo6cbeginE
	.align		8
        /*0018*/ 	.dword	_ZN34_INTERNAL_40ec705b_4_k_cu_58103d044cuda3std3__45__cpo4cendE
	.align		8
        /*0020*/ 	.dword	_ZN34_INTERNAL_40ec705b_4_k_cu_58103d044cuda3std3__45__cpo6rbeginE
	.align		8
        /*0028*/ 	.dword	_ZN34_INTERNAL_40ec705b_4_k_cu_58103d044cuda3std3__45__cpo4rendE
	.align		8
        /*0030*/ 	.dword	_ZN34_INTERNAL_40ec705b_4_k_cu_58103d044cuda3std3__45__cpo7crbeginE
	.align		8
        /*0038*/ 	.dword	_ZN34_INTERNAL_40ec705b_4_k_cu_58103d044cuda3std3__45__cpo5crendE
	.align		8
        /*0040*/ 	.dword	_ZN34_INTERNAL_40ec705b_4_k_cu_58103d044cuda3std3__436_GLOBAL__N__40ec705b_4_k_cu_58103d046ignoreE
	.align		8
        /*0048*/ 	.dword	_ZN34_INTERNAL_40ec705b_4_k_cu_58103d044cuda3std3__419piecewise_constructE
	.align		8
        /*0050*/ 	.dword	_ZN34_INTERNAL_40ec705b_4_k_cu_58103d044cuda3std3__48in_placeE
	.align		8
        /*0058*/ 	.dword	_ZN34_INTERNAL_40ec705b_4_k_cu_58103d044cuda3std3__420unreachable_sentinelE
	.align		8
        /*0060*/ 	.dword	_ZN34_INTERNAL_40ec705b_4_k_cu_58103d044cuda3std3__47nulloptE
	.align		8
        /*0068*/ 	.dword	_ZN34_INTERNAL_40ec705b_4_k_cu_58103d044cuda3std3__48unexpectE
	.align		8
        /*0070*/ 	.dword	_ZN34_INTERNAL_40ec705b_4_k_cu_58103d044cuda3std6ranges3__45__cpo4swapE
	.align		8
        /*0078*/ 	.dword	_ZN34_INTERNAL_40ec705b_4_k_cu_58103d044cuda3std6ranges3__45__cpo9iter_moveE
	.align		8
        /*0080*/ 	.dword	_ZN34_INTERNAL_40ec705b_4_k_cu_58103d044cuda3std6ranges3__45__cpo5beginE
	.align		8
        /*0088*/ 	.dword	_ZN34_INTERNAL_40ec705b_4_k_cu_58103d044cuda3std6ranges3__45__cpo3endE
	.align		8
        /*0090*/ 	.dword	_ZN34_INTERNAL_40ec705b_4_k_cu_58103d044cuda3std6ranges3__45__cpo6cbeginE
	.align		8
        /*0098*/ 	.dword	_ZN34_INTERNAL_40ec705b_4_k_cu_58103d044cuda3std6ranges3__45__cpo4cendE
	.align		8
        /*00a0*/ 	.dword	_ZN34_INTERNAL_40ec705b_4_k_cu_58103d044cuda3std6ranges3__45__cpo7advanceE
	.align		8
        /*00a8*/ 	.dword	_ZN34_INTERNAL_40ec705b_4_k_cu_58103d044cuda3std6ranges3__45__cpo9iter_swapE
	.align		8
        /*00b0*/ 	.dword	_ZN34_INTERNAL_40ec705b_4_k_cu_58103d044cuda3std6ranges3__45__cpo4nextE
	.align		8
        /*00b8*/ 	.dword	_ZN34_INTERNAL_40ec705b_4_k_cu_58103d044cuda3std6ranges3__45__cpo4prevE
	.align		8
        /*00c0*/ 	.dword	_ZN34_INTERNAL_40ec705b_4_k_cu_58103d044cuda3std6ranges3__45__cpo4dataE
	.align		8
        /*00c8*/ 	.dword	_ZN34_INTERNAL_40ec705b_4_k_cu_58103d044cuda3std6ranges3__45__cpo5cdataE
	.align		8
        /*00d0*/ 	.dword	_ZN34_INTERNAL_40ec705b_4_k_cu_58103d044cuda3std6ranges3__45__cpo4sizeE
	.align		8
        /*00d8*/ 	.dword	_ZN34_INTERNAL_40ec705b_4_k_cu_58103d044cuda3std6ranges3__45__cpo5ssizeE
	.align		8
        /*00e0*/ 	.dword	_ZN34_INTERNAL_40ec705b_4_k_cu_58103d044cuda3std6ranges3__45__cpo8distanceE
	.align		8
        /*00e8*/ 	.dword	_ZN34_INTERNAL_40ec705b_4_k_cu_58103d046thrust24THRUST_300001_SM_1000_NS8cuda_cub3parE
	.align		8
        /*00f0*/ 	.dword	_ZN34_INTERNAL_40ec705b_4_k_cu_58103d046thrust24THRUST_300001_SM_1000_NS8cuda_cub10par_nosyncE
	.align		8
        /*00f8*/ 	.dword	_ZN34_INTERNAL_40ec705b_4_k_cu_58103d046thrust24THRUST_300001_SM_1000_NS6system6detail10sequential3seqE
	.align		8
        /*0100*/ 	.dword	_ZN34_INTERNAL_40ec705b_4_k_cu_58103d046thrust24THRUST_300001_SM_1000_NS12placeholders2_1E
	.align		8
        /*0108*/ 	.dword	_ZN34_INTERNAL_40ec705b_4_k_cu_58103d046thrust24THRUST_300001_SM_1000_NS12placeholders2_2E
	.align		8
        /*0110*/ 	.dword	_ZN34_INTERNAL_40ec705b_4_k_cu_58103d046thrust24THRUST_300001_SM_1000_NS12placeholders2_3E
	.align		8
        /*0118*/ 	.dword	_ZN34_INTERNAL_40ec705b_4_k_cu_58103d046thrust24THRUST_300001_SM_1000_NS12placeholders2_4E
	.align		8
        /*0120*/ 	.dword	_ZN34_INTERNAL_40ec705b_4_k_cu_58103d046thrust24THRUST_300001_SM_1000_NS12placeholders2_5E
	.align		8
        /*0128*/ 	.dword	_ZN34_INTERNAL_40ec705b_4_k_cu_58103d046thrust24THRUST_300001_SM_1000_NS12placeholders2_6E
	.align		8
        /*0130*/ 	.dword	_ZN34_INTERNAL_40ec705b_4_k_cu_58103d046thrust24THRUST_300001_SM_1000_NS12placeholders2_7E
	.align		8
        /*0138*/ 	.dword	_ZN34_INTERNAL_40ec705b_4_k_cu_58103d046thrust24THRUST_300001_SM_1000_NS12placeholders2_8E
	.align		8
        /*0140*/ 	.dword	_ZN34_INTERNAL_40ec705b_4_k_cu_58103d046thrust24THRUST_300001_SM_1000_NS12placeholders2_9E
	.align		8
        /*0148*/ 	.dword	_ZN34_INTERNAL_40ec705b_4_k_cu_58103d046thrust24THRUST_300001_SM_1000_NS12placeholders3_10E
	.align		8
        /*0150*/ 	.dword	_ZN34_INTERNAL_40ec705b_4_k_cu_58103d046thrust24THRUST_300001_SM_1000_NS3seqE


//--------------------- .text._ZN3cub18CUB_300001_SM_10006detail8for_each13static_kernelINS2_12policy_hub_t12policy_500_tElN6thrust24THRUST_300001_SM_1000_NS8cuda_cub6__fill7functorINS7_6detail15normal_iteratorINS7_10device_ptrIfEEEEfEEEEvT0_T1_ --------------------------
	.section	.text._ZN3cub18CUB_300001_SM_10006detail8for_each13static_kernelINS2_12policy_hub_t12policy_500_tElN6thrust24THRUST_300001_SM_1000_NS8cuda_cub6__fill7functorINS7_6detail15normal_iteratorINS7_10device_ptrIfEEEEfEEEEvT0_T1_,"ax",@progbits
	.align	128
        .global         _ZN3cub18CUB_300001_SM_10006detail8for_each13static_kernelINS2_12policy_hub_t12policy_500_tElN6thrust24THRUST_300001_SM_1000_NS8cuda_cub6__fill7functorINS7_6detail15normal_iteratorINS7_10device_ptrIfEEEEfEEEEvT0_T1_
        .type           _ZN3cub18CUB_300001_SM_10006detail8for_each13static_kernelINS2_12policy_hub_t12policy_500_tElN6thrust24THRUST_300001_SM_1000_NS8cuda_cub6__fill7functorINS7_6detail15normal_iteratorINS7_10device_ptrIfEEEEfEEEEvT0_T1_,@function
        .size           _ZN3cub18CUB_300001_SM_10006detail8for_each13static_kernelINS2_12policy_hub_t12policy_500_tElN6thrust24THRUST_300001_SM_1000_NS8cuda_cub6__fill7functorINS7_6detail15normal_iteratorINS7_10device_ptrIfEEEEfEEEEvT0_T1_,(.L_x_11 - _ZN3cub18CUB_300001_SM_10006detail8for_each13static_kernelINS2_12policy_hub_t12policy_500_tElN6thrust24THRUST_300001_SM_1000_NS8cuda_cub6__fill7functorINS7_6detail15normal_iteratorINS7_10device_ptrIfEEEEfEEEEvT0_T1_)
        .other          _ZN3cub18CUB_300001_SM_10006detail8for_each13static_kernelINS2_12policy_hub_t12policy_500_tElN6thrust24THRUST_300001_SM_1000_NS8cuda_cub6__fill7functorINS7_6detail15normal_iteratorINS7_10device_ptrIfEEEEfEEEEvT0_T1_,@"STO_CUDA_ENTRY STV_DEFAULT"
_ZN3cub18CUB_300001_SM_10006detail8for_each13static_kernelINS2_12policy_hub_t12policy_500_tElN6thrust24THRUST_300001_SM_1000_NS8cuda_cub6__fill7functorINS7_6detail15normal_iteratorINS7_10device_ptrIfEEEEfEEEEvT0_T1_:
.text._ZN3cub18CUB_300001_SM_10006detail8for_each13static_kernelINS2_12policy_hub_t12policy_500_tElN6thrust24THRUST_300001_SM_1000_NS8cuda_cub6__fill7functorINS7_6detail15normal_iteratorINS7_10device_ptrIfEEEEfEEEEvT0_T1_:
[----:B------:R-:W-:Y:S08]  /*0000*/  LDC R1, c[0x0][0x37c] ;  /* 0x0000df00ff017b82 */ /* 0x000ff00000000800 */
[----:B------:R-:W0:Y:S01]  /*0010*/  S2UR UR4, SR_CTAID.X ;  /* 0x00000000000479c3 */ /* 0x000e220000002500 */
[----:B------:R-:W1:Y:S01]  /*0020*/  LDCU.64 UR6, c[0x0][0x380] ;  /* 0x00007000ff0677ac */ /* 0x000e620008000a00 */
[----:B------:R-:W2:Y:S01]  /*0030*/  LDCU.64 UR8, c[0x0][0x358] ;  /* 0x00006b00ff0877ac */ /* 0x000ea20008000a00 */
[----:B0-----:R-:W-:-:S04]  /*0040*/  UIMAD.WIDE.U32 UR4, UR4, 0x200, URZ ;  /* 0x00000200040478a5 */ /* 0x001fc8000f8e00ff */
[----:B-1----:R-:W-:-:S04]  /*0050*/  UIADD3 UR6, UP0, UPT, -UR4, UR6, URZ ;  /* 0x0000000604067290 */ /* 0x002fc8000ff1e1ff */
[----:B------:R-:W-:Y:S02]  /*0060*/  UIADD3.X UR7, UPT, UPT, ~UR5, UR7, URZ, UP0, !UPT ;  /* 0x0000000705077290 */ /* 0x000fe400087fe5ff */
[----:B------:R-:W-:-:S04]  /*0070*/  UISETP.GE.U32.AND UP0, UPT, UR6, 0x200, UPT ;  /* 0x000002000600788c */ /* 0x000fc8000bf06070 */
[----:B------:R-:W-:-:S09]  /*0080*/  UISETP.GE.AND.EX UP0, UPT, UR7, URZ, UPT, UP0 ;  /* 0x000000ff0700728c */ /* 0x000fd2000bf06300 */
[----:B--2---:R-:W-:Y:S05]  /*0090*/  BRA.U !UP0, `(.L_x_0) ;  /* 0x0000000108287547 */ /* 0x004fea000b800000 */
[----:B------:R-:W0:Y:S01]  /*00a0*/  S2R R0, SR_TID.X ;  /* 0x0000000000007919 */ /* 0x000e220000002100 */
[----:B------:R-:W1:Y:S01]  /*00b0*/  LDCU.64 UR6, c[0x0][0x388] ;  /* 0x00007100ff0677ac */ /* 0x000e620008000a00 */
[----:B------:R-:W2:Y:S01]  /*00c0*/  LDC R5, c[0x0][0x390] ;  /* 0x0000e400ff057b82 */ /* 0x000ea20000000800 */
[----:B0-----:R-:W-:-:S05]  /*00d0*/  IADD3 R0, P0, PT, R0, UR4, RZ ;  /* 0x0000000400007c10 */ /* 0x001fca000ff1e0ff */
[----:B------:R-:W-:Y:S01]  /*00e0*/  IMAD.X R3, RZ, RZ, UR5, P0 ;  /* 0x00000005ff037e24 */ /* 0x000fe200080e06ff */
[----:B-1----:R-:W-:-:S04]  /*00f0*/  LEA R2, P0, R0, UR6, 0x2 ;  /* 0x0000000600027c11 */ /* 0x002fc8000f8010ff */
[----:B------:R-:W-:-:S05]  /*0100*/  LEA.HI.X R3, R0, UR7, R3, 0x2, P0 ;  /* 0x0000000700037c11 */ /* 0x000fca00080f1403 */
[----:B--2---:R-:W-:Y:S04]  /*0110*/  STG.E desc[UR8][R2.64], R5 ;  /* 0x0000000502007986 */ /* 0x004fe8000c101908 */
[----:B------:R-:W-:Y:S01]  /*0120*/  STG.E desc[UR8][R2.64+0x400], R5 ;  /* 0x0004000502007986 */ /* 0x000fe2000c101908 */
[----:B------:R-:W-:Y:S05]  /*0130*/  EXIT ;  /* 0x000000000000794d */ /* 0x000fea0003800000 */
.L_x_0:
[----:B------:R-:W0:Y:S01]  /*0140*/  S2R R0, SR_TID.X ;  /* 0x0000000000007919 */ /* 0x000e220000002100 */
[----:B------:R-:W-:Y:S01]  /*0150*/  USHF.R.S32.HI UR7, URZ, 0x1f, UR6 ;  /* 0x0000001fff077899 */ /* 0x000fe20008011406 */
[----:B------:R-:W1:Y:S05]  /*0160*/  LDCU.64 UR10, c[0x0][0x388] ;  /* 0x00007100ff0a77ac */ /* 0x000e6a0008000a00 */
[----:B------:R-:W-:Y:S02]  /*0170*/  IMAD.U32 R2, RZ, RZ, UR7 ;  /* 0x00000007ff027e24 */ /* 0x000fe4000f8e00ff */
[----:B------:R-:W-:Y:S01]  /*0180*/  IMAD.U32 R4, RZ, RZ, UR7 ;  /* 0x00000007ff047e24 */ /* 0x000fe2000f8e00ff */
[----:B0-----:R-:W-:-:S04]  /*0190*/  ISETP.LT.U32.AND P0, PT, R0, UR6, PT ;  /* 0x0000000600007c0c */ /* 0x001fc8000bf01070 */
[----:B------:R-:W-:Y:S01]  /*01a0*/  ISETP.GT.AND.EX P0, PT, R2, RZ, PT, P0 ;  /* 0x000000ff0200720c */ /* 0x000fe20003f04300 */
[C---:B------:R-:W-:Y:S01]  /*01b0*/  VIADD R2, R0.reuse, 0x100 ;  /* 0x0000010000027836 */ /* 0x040fe20000000000 */
[----:B------:R-:W-:-:S04]  /*01c0*/  IADD3 R0, P2, PT, R0, UR4, RZ ;  /* 0x0000000400007c10 */ /* 0x000fc8000ff5e0ff */
[----:B------:R-:W-:Y:S01]  /*01d0*/  ISETP.LT.U32.AND P1, PT, R2, UR6, PT ;  /* 0x0000000602007c0c */ /* 0x000fe2000bf21070 */
[----:B------:R-:W-:Y:S01]  /*01e0*/  IMAD.X R3, RZ, RZ, UR5, P2 ;  /* 0x00000005ff037e24 */ /* 0x000fe200090e06ff */
[----:B-1----:R-:W-:Y:S02]  /*01f0*/  LEA R2, P2, R0, UR10, 0x2 ;  /* 0x0000000a00027c11 */ /* 0x002fe4000f8410ff */
[----:B------:R-:W-:Y:S02]  /*0200*/  ISETP.GT.AND.EX P1, PT, R4, RZ, PT, P1 ;  /* 0x000000ff0400720c */ /* 0x000fe40003f24310 */
[----:B------:R-:W-:Y:S01]  /*0210*/  LEA.HI.X R3, R0, UR11, R3, 0x2, P2 ;  /* 0x0000000b00037c11 */ /* 0x000fe200090f1403 */
[----:B------:R-:W0:Y:S04]  /*0220*/  @P0 LDC R5, c[0x0][0x390] ;  /* 0x0000e400ff050b82 */ /* 0x000e280000000800 */
[----:B0-----:R0:W-:Y:S06]  /*0230*/  @P0 STG.E desc[UR8][R2.64], R5 ;  /* 0x0000000502000986 */ /* 0x0011ec000c101908 */
[----:B------:R-:W-:Y:S05]  /*0240*/  @!P1 EXIT ;  /* 0x000000000000994d */ /* 0x000fea0003800000 */
[----:B0-----:R-:W0:Y:S02]  /*0250*/  LDC R5, c[0x0][0x390] ;  /* 0x0000e400ff057b82 */ /* 0x001e240000000800 */
[----:B0-----:R-:W-:Y:S01]  /*0260*/  STG.E desc[UR8][R2.64+0x400], R5 ;  /* 0x0004000502007986 */ /* 0x001fe2000c101908 */
[----:B------:R-:W-:Y:S05]  /*0270*/  EXIT ;  /* 0x000000000000794d */ /* 0x000fea0003800000 */
.L_x_1:
[----:B------:R-:W-:-:S00]  /*0280*/  BRA `(.L_x_1) ;  /* 0xfffffffc00fc7947 */ /* 0x000fc0000383ffff */
[----:B------:R-:W-:-:S00]  /*0290*/  NOP ;  /* 0x0000000000007918 */ /* 0x000fc00000000000 */
        /* <DEDUP_REMOVED lines=14> */
.L_x_11:


//--------------------- .text._ZN3cub18CUB_300001_SM_10006detail8for_each13static_kernelINS2_12policy_hub_t12policy_500_tEmN6thrust24THRUST_300001_SM_1000_NS8cuda_cub20__uninitialized_fill7functorINS7_10device_ptrIfEEfEEEEvT0_T1_ --------------------------
	.section	.text._ZN3cub18CUB_300001_SM_10006detail8for_each13static_kernelINS2_12policy_hub_t12policy_500_tEmN6thrust24THRUST_300001_SM_1000_NS8cuda_cub20__uninitialized_fill7functorINS7_10device_ptrIfEEfEEEEvT0_T1_,"ax",@progbits
	.align	128
        .global         _ZN3cub18CUB_300001_SM_10006detail8for_each13static_kernelINS2_12policy_hub_t12policy_500_tEmN6thrust24THRUST_300001_SM_1000_NS8cuda_cub20__uninitialized_fill7functorINS7_10device_ptrIfEEfEEEEvT0_T1_
        .type           _ZN3cub18CUB_300001_SM_10006detail8for_each13static_kernelINS2_12policy_hub_t12policy_500_tEmN6thrust24THRUST_300001_SM_1000_NS8cuda_cub20__uninitialized_fill7functorINS7_10device_ptrIfEEfEEEEvT0_T1_,@function
        .size           _ZN3cub18CUB_300001_SM_10006detail8for_each13static_kernelINS2_12policy_hub_t12policy_500_tEmN6thrust24THRUST_300001_SM_1000_NS8cuda_cub20__uninitialized_fill7functorINS7_10device_ptrIfEEfEEEEvT0_T1_,(.L_x_12 - _ZN3cub18CUB_300001_SM_10006detail8for_each13static_kernelINS2_12policy_hub_t12policy_500_tEmN6thrust24THRUST_300001_SM_1000_NS8cuda_cub20__uninitialized_fill7functorINS7_10device_ptrIfEEfEEEEvT0_T1_)
        .other          _ZN3cub18CUB_300001_SM_10006detail8for_each13static_kernelINS2_12policy_hub_t12policy_500_tEmN6thrust24THRUST_300001_SM_1000_NS8cuda_cub20__uninitialized_fill7functorINS7_10device_ptrIfEEfEEEEvT0_T1_,@"STO_CUDA_ENTRY STV_DEFAULT"
_ZN3cub18CUB_300001_SM_10006detail8for_each13static_kernelINS2_12policy_hub_t12policy_500_tEmN6thrust24THRUST_300001_SM_1000_NS8cuda_cub20__uninitialized_fill7functorINS7_10device_ptrIfEEfEEEEvT0_T1_:
.text._ZN3cub18CUB_300001_SM_10006detail8for_each13static_kernelINS2_12policy_hub_t12policy_500_tEmN6thrust24THRUST_300001_SM_1000_NS8cuda_cub20__uninitialized_fill7functorINS7_10device_ptrIfEEfEEEEvT0_T1_:
        /* <DEDUP_REMOVED lines=8> */
[----:B------:R-:W-:-:S09]  /*0080*/  UISETP.GE.U32.AND.EX UP0, UPT, UR7, URZ, UPT, UP0 ;  /* 0x000000ff0700728c */ /* 0x000fd2000bf06100 */
        /* <DEDUP_REMOVED lines=11> */
.L_x_2:
[----:B------:R-:W0:Y:S01]  /*0140*/  S2R R0, SR_TID.X ;  /* 0x0000000000007919 */ /* 0x000e220000002100 */
[----:B------:R-:W-:Y:S01]  /*0150*/  IMAD.U32 R2, RZ, RZ, UR7 ;  /* 0x00000007ff027e24 */ /* 0x000fe2000f8e00ff */
[----:B------:R-:W1:Y:S01]  /*0160*/  LDCU.64 UR10, c[0x0][0x388] ;  /* 0x00007100ff0a77ac */ /* 0x000e620008000a00 */
[----:B------:R-:W-:Y:S01]  /*0170*/  IMAD.U32 R4, RZ, RZ, UR7 ;  /* 0x00000007ff047e24 */ /* 0x000fe2000f8e00ff */
[----:B0-----:R-:W-:-:S04]  /*0180*/  ISETP.LT.U32.AND P0, PT, R0, UR6, PT ;  /* 0x0000000600007c0c */ /* 0x001fc8000bf01070 */
[----:B------:R-:W-:Y:S01]  /*0190*/  ISETP.GT.U32.AND.EX P0, PT, R2, RZ, PT, P0 ;  /* 0x000000ff0200720c */ /* 0x000fe20003f04100 */
[C---:B------:R-:W-:Y:S01]  /*01a0*/  VIADD R2, R0.reuse, 0x100 ;  /* 0x0000010000027836 */ /* 0x040fe20000000000 */
[----:B------:R-:W-:-:S04]  /*01b0*/  IADD3 R0, P2, PT, R0, UR4, RZ ;  /* 0x0000000400007c10 */ /* 0x000fc8000ff5e0ff */
[----:B------:R-:W-:Y:S01]  /*01c0*/  ISETP.LT.U32.AND P1, PT, R2, UR6, PT ;  /* 0x0000000602007c0c */ /* 0x000fe2000bf21070 */
[----:B------:R-:W-:Y:S01]  /*01d0*/  IMAD.X R3, RZ, RZ, UR5, P2 ;  /* 0x00000005ff037e24 */ /* 0x000fe200090e06ff */
[----:B-1----:R-:W-:Y:S02]  /*01e0*/  LEA R2, P2, R0, UR10, 0x2 ;  /* 0x0000000a00027c11 */ /* 0x002fe4000f8410ff */
[----:B------:R-:W-:Y:S02]  /*01f0*/  ISETP.GT.U32.AND.EX P1, PT, R4, RZ, PT, P1 ;  /* 0x000000ff0400720c */ /* 0x000fe40003f24110 */
[----:B------:R-:W-:Y:S01]  /*0200*/  LEA.HI.X R3, R0, UR11, R3, 0x2, P2 ;  /* 0x0000000b00037c11 */ /* 0x000fe200090f1403 */
[----:B------:R-:W0:Y:S04]  /*0210*/  @P0 LDC R5, c[0x0][0x390] ;  /* 0x0000e400ff050b82 */ /* 0x000e280000000800 */
[----:B0-----:R0:W-:Y:S06]  /*0220*/  @P0 STG.E desc[UR8][R2.64], R5 ;  /* 0x0000000502000986 */ /* 0x0011ec000c101908 */
[----:B------:R-:W-:Y:S05]  /*0230*/  @!P1 EXIT ;  /* 0x000000000000994d */ /* 0x000fea0003800000 */
[----:B0-----:R-:W0:Y:S02]  /*0240*/  LDC R5, c[0x0][0x390] ;  /* 0x0000e400ff057b82 */ /* 0x001e240000000800 */
[----:B0-----:R-:W-:Y:S01]  /*0250*/  STG.E desc[UR8][R2.64+0x400], R5 ;  /* 0x0004000502007986 */ /* 0x001fe2000c101908 */
[----:B------:R-:W-:Y:S05]  /*0260*/  EXIT ;  /* 0x000000000000794d */ /* 0x000fea0003800000 */
.L_x_3:
        /* <DEDUP_REMOVED lines=9> */
.L_x_12:


//--------------------- .text._ZN3cub18CUB_300001_SM_10006detail11EmptyKernelIvEEvv --------------------------
	.section	.text._ZN3cub18CUB_300001_SM_10006detail11EmptyKernelIvEEvv,"ax",@progbits
	.align	128
        .global         _ZN3cub18CUB_300001_SM_10006detail11EmptyKernelIvEEvv
        .type           _ZN3cub18CUB_300001_SM_10006detail11EmptyKernelIvEEvv,@function
        .size           _ZN3cub18CUB_300001_SM_10006detail11EmptyKernelIvEEvv,(.L_x_13 - _ZN3cub18CUB_300001_SM_10006detail11EmptyKernelIvEEvv)
        .other          _ZN3cub18CUB_300001_SM_10006detail11EmptyKernelIvEEvv,@"STO_CUDA_ENTRY STV_DEFAULT"
_ZN3cub18CUB_300001_SM_10006detail11EmptyKernelIvEEvv:
.text._ZN3cub18CUB_300001_SM_10006detail11EmptyKernelIvEEvv:
[----:B------:R-:W-:Y:S01]  /*0000*/  LDC R1, c[0x0][0x37c] ;  /* 0x0000df00ff017b82 */ /* 0x000fe20000000800 */
[----:B------:R-:W-:Y:S05]  /*0010*/  EXIT ;  /* 0x000000000000794d */ /* 0x000fea0003800000 */
.L_x_4:
        /* <DEDUP_REMOVED lines=14> */
.L_x_13:


//--------------------- .text._Z17vec_add_kernel_v2PfS_S_i --------------------------
	.section	.text._Z17vec_add_kernel_v2PfS_S_i,"ax",@progbits
	.align	128
        .global         _Z17vec_add_kernel_v2PfS_S_i
        .type           _Z17vec_add_kernel_v2PfS_S_i,@function
        .size           _Z17vec_add_kernel_v2PfS_S_i,(.L_x_14 - _Z17vec_add_kernel_v2PfS_S_i)
        .other          _Z17vec_add_kernel_v2PfS_S_i,@"STO_CUDA_ENTRY STV_DEFAULT"
_Z17vec_add_kernel_v2PfS_S_i:
.text._Z17vec_add_kernel_v2PfS_S_i:
[----:B------:R-:W-:Y:S01]  /*0000*/  LDC R1, c[0x0][0x37c] ;  /* 0x0000df00ff017b82 */ /* 0x000fe20000000800 */
[----:B------:R-:W0:Y:S01]  /*0010*/  S2R R3, SR_TID.X ;  /* 0x0000000000037919 */ /* 0x000e220000002100 */
[----:B------:R-:W1:Y:S06]  /*0020*/  LDCU UR4, c[0x0][0x370] ;  /* 0x00006e00ff0477ac */ /* 0x000e6c0008000800 */
[----:B------:R-:W0:Y:S01]  /*0030*/  S2UR UR5, SR_CTAID.X ;  /* 0x00000000000579c3 */ /* 0x000e220000002500 */
[----:B------:R-:W2:Y:S07]  /*0040*/  LDCU UR6, c[0x0][0x398] ;  /* 0x00007300ff0677ac */ /* 0x000eae0008000800 */
[----:B------:R-:W0:Y:S02]  /*0050*/  LDC R0, c[0x0][0x360] ;  /* 0x0000d800ff007b82 */ /* 0x000e240000000800 */
[----:B0-----:R-:W-:-:S02]  /*0060*/  IMAD R3, R0, UR5, R3 ;  /* 0x0000000500037c24 */ /* 0x001fc4000f8e0203 */
[----:B-1----:R-:W-:-:S03]  /*0070*/  IMAD R0, R0, UR4, RZ ;  /* 0x0000000400007c24 */ /* 0x002fc6000f8e02ff */
[----:B--2---:R-:W-:-:S13]  /*0080*/  ISETP.GE.AND P0, PT, R3, UR6, PT ;  /* 0x0000000603007c0c */ /* 0x004fda000bf06270 */
[----:B------:R-:W-:Y:S05]  /*0090*/  @P0 EXIT ;  /* 0x000000000000094d */ /* 0x000fea0003800000 */
[----:B------:R-:W0:Y:S01]  /*00a0*/  I2F.U32.RP R8, R0 ;  /* 0x0000000000087306 */ /* 0x000e220000209000 */
[----:B------:R-:W-:Y:S01]  /*00b0*/  IADD3 R2, PT, PT, R0, R3, RZ ;  /* 0x0000000300027210 */ /* 0x000fe20007ffe0ff */
[----:B------:R-:W1:Y:S01]  /*00c0*/  LDCU.64 UR4, c[0x0][0x358] ;  /* 0x00006b00ff0477ac */ /* 0x000e620008000a00 */
[----:B------:R-:W-:Y:S01]  /*00d0*/  IADD3 R9, PT, PT, RZ, -R0, RZ ;  /* 0x80000000ff097210 */ /* 0x000fe20007ffe0ff */
[----:B------:R-:W-:Y:S01]  /*00e0*/  BSSY.RECONVERGENT B0, `(.L_x_5) ;  /* 0x000002b000007945 */ /* 0x000fe20003800200 */
[C---:B------:R-:W-:Y:S02]  /*00f0*/  ISETP.GE.AND P0, PT, R2.reuse, UR6, PT ;  /* 0x0000000602007c0c */ /* 0x040fe4000bf06270 */
[----:B------:R-:W-:Y:S02]  /*0100*/  VIMNMX R7, PT, PT, R2, UR6, !PT ;  /* 0x0000000602077c48 */ /* 0x000fe4000ffe0100 */
[----:B------:R-:W-:Y:S02]  /*0110*/  SEL R6, RZ, 0x1, P0 ;  /* 0x00000001ff067807 */ /* 0x000fe40000000000 */
[----:B------:R-:W-:-:S02]  /*0120*/  ISETP.NE.U32.AND P2, PT, R0, RZ, PT ;  /* 0x000000ff0000720c */ /* 0x000fc40003f45070 */
[----:B------:R-:W-:Y:S01]  /*0130*/  IADD3 R7, PT, PT, R7, -R2, -R6 ;  /* 0x8000000207077210 */ /* 0x000fe20007ffe806 */
[----:B0-----:R-:W0:Y:S02]  /*0140*/  MUFU.RCP R8, R8 ;  /* 0x0000000800087308 */ /* 0x001e240000001000 */
[----:B0-----:R-:W-:-:S06]  /*0150*/  IADD3 R4, PT, PT, R8, 0xffffffe, RZ ;  /* 0x0ffffffe08047810 */ /* 0x001fcc0007ffe0ff */
[----:B------:R0:W2:Y:S02]  /*0160*/  F2I.FTZ.U32.TRUNC.NTZ R5, R4 ;  /* 0x0000000400057305 */ /* 0x0000a4000021f000 */
[----:B0-----:R-:W-:Y:S02]  /*0170*/  HFMA2 R4, -RZ, RZ, 0, 0 ;  /* 0x00000000ff047431 */ /* 0x001fe400000001ff */
[----:B--2---:R-:W-:-:S04]  /*0180*/  IMAD R9, R9, R5, RZ ;  /* 0x0000000509097224 */ /* 0x004fc800078e02ff */
[----:B------:R-:W-:-:S06]  /*0190*/  IMAD.HI.U32 R8, R5, R9, R4 ;  /* 0x0000000905087227 */ /* 0x000fcc00078e0004 */
[----:B------:R-:W-:-:S05]  /*01a0*/  IMAD.HI.U32 R5, R8, R7, RZ ;  /* 0x0000000708057227 */ /* 0x000fca00078e00ff */
[----:B------:R-:W-:-:S05]  /*01b0*/  IADD3 R2, PT, PT, -R5, RZ, RZ ;  /* 0x000000ff05027210 */ /* 0x000fca0007ffe1ff */
[----:B------:R-:W-:-:S05]  /*01c0*/  IMAD R7, R0, R2, R7 ;  /* 0x0000000200077224 */ /* 0x000fca00078e0207 */
[----:B------:R-:W-:-:S13]  /*01d0*/  ISETP.GE.U32.AND P0, PT, R7, R0, PT ;  /* 0x000000000700720c */ /* 0x000fda0003f06070 */
[----:B------:R-:W-:Y:S02]  /*01e0*/  @P0 IADD3 R7, PT, PT, -R0, R7, RZ ;  /* 0x0000000700070210 */ /* 0x000fe40007ffe1ff */
[----:B------:R-:W-:Y:S02]  /*01f0*/  @P0 IADD3 R5, PT, PT, R5, 0x1, RZ ;  /* 0x0000000105050810 */ /* 0x000fe40007ffe0ff */
[----:B------:R-:W-:-:S13]  /*0200*/  ISETP.GE.U32.AND P1, PT, R7, R0, PT ;  /* 0x000000000700720c */ /* 0x000fda0003f26070 */
[----:B------:R-:W-:Y:S02]  /*0210*/  @P1 IADD3 R5, PT, PT, R5, 0x1, RZ ;  /* 0x0000000105051810 */ /* 0x000fe40007ffe0ff */
[----:B------:R-:W-:-:S04]  /*0220*/  @!P2 LOP3.LUT R5, RZ, R0, RZ, 0x33, !PT ;  /* 0x00000000ff05a212 */ /* 0x000fc800078e33ff */
[----:B------:R-:W-:-:S04]  /*0230*/  IADD3 R2, PT, PT, R6, R5, RZ ;  /* 0x0000000506027210 */ /* 0x000fc80007ffe0ff */
[C---:B------:R-:W-:Y:S02]  /*0240*/  LOP3.LUT R4, R2.reuse, 0x3, RZ, 0xc0, !PT ;  /* 0x0000000302047812 */ /* 0x040fe400078ec0ff */
[----:B------:R-:W-:Y:S02]  /*0250*/  ISETP.GE.U32.AND P1, PT, R2, 0x3, PT ;  /* 0x000000030200780c */ /* 0x000fe40003f26070 */
[----:B------:R-:W-:-:S13]  /*0260*/  ISETP.NE.AND P0, PT, R4, 0x3, PT ;  /* 0x000000030400780c */ /* 0x000fda0003f05270 */
[----:B-1----:R-:W-:Y:S05]  /*0270*/  @!P0 BRA `(.L_x_6) ;  /* 0x0000000000448947 */ /* 0x002fea0003800000 */
[----:B------:R-:W0:Y:S01]  /*0280*/  LDC.64 R4, c[0x0][0x390] ;  /* 0x0000e400ff047b82 */ /* 0x000e220000000a00 */
[----:B------:R-:W-:-:S04]  /*0290*/  IADD3 R2, PT, PT, R2, 0x1, RZ ;  /* 0x0000000102027810 */ /* 0x000fc80007ffe0ff */
[----:B------:R-:W-:-:S03]  /*02a0*/  LOP3.LUT R2, R2, 0x3, RZ, 0xc0, !PT ;  /* 0x0000000302027812 */ /* 0x000fc600078ec0ff */
[----:B------:R-:W1:Y:S01]  /*02b0*/  LDC.64 R6, c[0x0][0x380] ;  /* 0x0000e000ff067b82 */ /* 0x000e620000000a00 */
[----:B------:R-:W-:-:S07]  /*02c0*/  IADD3 R2, PT, PT, -R2, RZ, RZ ;  /* 0x000000ff02027210 */ /* 0x000fce0007ffe1ff */
[----:B------:R-:W2:Y:S02]  /*02d0*/  LDC.64 R8, c[0x0][0x388] ;  /* 0x0000e200ff087b82 */ /* 0x000ea40000000a00 */
.L_x_7:
[----:B--2---:R-:W-:-:S04]  /*02e0*/  IMAD.WIDE R12, R3, 0x4, R8 ;  /* 0x00000004030c7825 */ /* 0x004fc800078e0208 */
[C---:B-1----:R-:W-:Y:S02]  /*02f0*/  IMAD.WIDE R14, R3.reuse, 0x4, R6 ;  /* 0x00000004030e7825 */ /* 0x042fe400078e0206 */
[----:B------:R-:W2:Y:S04]  /*0300*/  LDG.E R13, desc[UR4][R12.64] ;  /* 0x000000040c0d7981 */ /* 0x000ea8000c1e1900 */
[----:B------:R-:W2:Y:S01]  /*0310*/  LDG.E R14, desc[UR4][R14.64] ;  /* 0x000000040e0e7981 */ /* 0x000ea2000c1e1900 */
[----:B0--3--:R-:W-:Y:S01]  /*0320*/  IMAD.WIDE R10, R3, 0x4, R4 ;  /* 0x00000004030a7825 */ /* 0x009fe200078e0204 */
[----:B------:R-:W-:Y:S02]  /*0330*/  IADD3 R2, PT, PT, R2, 0x1, RZ ;  /* 0x0000000102027810 */ /* 0x000fe40007ffe0ff */
[----:B------:R-:W-:-:S02]  /*0340*/  IADD3 R3, PT, PT, R0, R3, RZ ;  /* 0x0000000300037210 */ /* 0x000fc40007ffe0ff */
[----:B------:R-:W-:Y:S01]  /*0350*/  ISETP.NE.AND P0, PT, R2, RZ, PT ;  /* 0x000000ff0200720c */ /* 0x000fe20003f05270 */
[----:B--2---:R-:W-:-:S05]  /*0360*/  FADD R17, R14, R13 ;  /* 0x0000000d0e117221 */ /* 0x004fca0000000000 */
[----:B------:R3:W-:Y:S07]  /*0370*/  STG.E desc[UR4][R10.64], R17 ;  /* 0x000000110a007986 */ /* 0x0007ee000c101904 */
[----:B------:R-:W-:Y:S05]  /*0380*/  @P0 BRA `(.L_x_7) ;  /* 0xfffffffc00d40947 */ /* 0x000fea000383ffff */
.L_x_6:
[----:B------:R-:W-:Y:S05]  /*0390*/  BSYNC.RECONVERGENT B0 ;  /* 0x0000000000007941 */ /* 0x000fea0003800200 */
.L_x_5:
[----:B------:R-:W-:Y:S05]  /*03a0*/  @!P1 EXIT ;  /* 0x000000000000994d */ /* 0x000fea0003800000 */
.L_x_8:
[----:B------:R-:W3:Y:S08]  /*03b0*/  LDC.64 R4, c[0x0][0x380] ;  /* 0x0000e000ff047b82 */ /* 0x000ef00000000a00 */
[----:B------:R-:W0:Y:S01]  /*03c0*/  LDC.64 R6, c[0x0][0x388] ;  /* 0x0000e200ff067b82 */ /* 0x000e220000000a00 */
[----:B---3--:R-:W-:-:S07]  /*03d0*/  IMAD.WIDE R10, R3, 0x4, R4 ;  /* 0x00000004030a7825 */ /* 0x008fce00078e0204 */
[----:B------:R-:W1:Y:S01]  /*03e0*/  LDC.64 R4, c[0x0][0x390] ;  /* 0x0000e400ff047b82 */ /* 0x000e620000000a00 */
[----:B--2---:R-:W2:Y:S01]  /*03f0*/  LDG.E R2, desc[UR4][R10.64] ;  /* 0x000000040a027981 */ /* 0x004ea2000c1e1900 */
[----:B0-----:R-:W-:-:S05]  /*0400*/  IMAD.WIDE R12, R3, 0x4, R6 ;  /* 0x00000004030c7825 */ /* 0x001fca00078e0206 */
[----:B------:R-:W2:Y:S01]  /*0410*/  LDG.E R7, desc[UR4][R12.64] ;  /* 0x000000040c077981 */ /* 0x000ea2000c1e1900 */
[----:B-1----:R-:W-:-:S04]  /*0420*/  IMAD.WIDE R16, R3, 0x4, R4 ;  /* 0x0000000403107825 */ /* 0x002fc800078e0204 */
[----:B------:R-:W-:-:S04]  /*0430*/  IMAD.WIDE R4, R0, 0x4, R10 ;  /* 0x0000000400047825 */ /* 0x000fc800078e020a */
[----:B--2---:R-:W-:Y:S01]  /*0440*/  FADD R19, R2, R7 ;  /* 0x0000000702137221 */ /* 0x004fe20000000000 */
[----:B------:R-:W-:-:S04]  /*0450*/  IMAD.WIDE R6, R0, 0x4, R12 ;  /* 0x0000000400067825 */ /* 0x000fc800078e020c */
[----:B------:R0:W-:Y:S04]  /*0460*/  STG.E desc[UR4][R16.64], R19 ;  /* 0x0000001310007986 */ /* 0x0001e8000c101904 */
[----:B------:R-:W2:Y:S04]  /*0470*/  LDG.E R2, desc[UR4][R4.64] ;  /* 0x0000000404027981 */ /* 0x000ea8000c1e1900 */
[----:B------:R-:W2:Y:S01]  /*0480*/  LDG.E R15, desc[UR4][R6.64] ;  /* 0x00000004060f7981 */ /* 0x000ea2000c1e1900 */
[----:B------:R-:W-:-:S04]  /*0490*/  IMAD.WIDE R8, R0, 0x4, R16 ;  /* 0x0000000400087825 */ /* 0x000fc800078e0210 */
[----:B------:R-:W-:-:S04]  /*04a0*/  IMAD.WIDE R10, R0, 0x4, R4 ;  /* 0x00000004000a7825 */ /* 0x000fc800078e0204 */
[----:B------:R-:W-:-:S04]  /*04b0*/  IMAD.WIDE R12, R0, 0x4, R6 ;  /* 0x00000004000c7825 */ /* 0x000fc800078e0206 */
[----:B--2---:R-:W-:-:S05]  /*04c0*/  FADD R21, R2, R15 ;  /* 0x0000000f02157221 */ /* 0x004fca0000000000 */
        /* <DEDUP_REMOVED lines=8> */
[----:B------:R-:W1:Y:S04]  /*0550*/  LDG.E R4, desc[UR4][R4.64] ;  /* 0x0000000404047981 */ /* 0x000e68000c1e1900 */
[----:B------:R-:W1:Y:S01]  /*0560*/  LDG.E R7, desc[UR4][R6.64] ;  /* 0x0000000406077981 */ /* 0x000e62000c1e1900 */
[C---:B0-----:R-:W-:Y:S01]  /*0570*/  IMAD.WIDE R16, R0.reuse, 0x4, R14 ;  /* 0x0000000400107825 */ /* 0x041fe200078e020e */
[----:B------:R-:W-:-:S04]  /*0580*/  LEA R3, R0, R3, 0x2 ;  /* 0x0000000300037211 */ /* 0x000fc800078e10ff */
[----:B------:R-:W-:Y:S01]  /*0590*/  ISETP.GE.AND P0, PT, R3, UR6, PT ;  /* 0x0000000603007c0c */ /* 0x000fe2000bf06270 */
[----:B-1----:R-:W-:-:S05]  /*05a0*/  FADD R9, R4, R7 ;  /* 0x0000000704097221 */ /* 0x002fca0000000000 */
[----:B------:R2:W-:Y:S07]  /*05b0*/  STG.E desc[UR4][R16.64], R9 ;  /* 0x0000000910007986 */ /* 0x0005ee000c101904 */
[----:B------:R-:W-:Y:S05]  /*05c0*/  @!P0 BRA `(.L_x_8) ;  /* 0xfffffffc00788947 */ /* 0x000fea000383ffff */
[----:B------:R-:W-:Y:S05]  /*05d0*/  EXIT ;  /* 0x000000000000794d */ /* 0x000fea0003800000 */
.L_x_9:
        /* <DEDUP_REMOVED lines=10> */
.L_x_14:


//--------------------- .text._Z14vec_add_kernelPfS_S_i --------------------------
	.section	.text._Z14vec_add_kernelPfS_S_i,"ax",@progbits
	.align	128
        .global         _Z14vec_add_kernelPfS_S_i
        .type           _Z14vec_add_kernelPfS_S_i,@function
        .size           _Z14vec_add_kernelPfS_S_i,(.L_x_15 - _Z14vec_add_kernelPfS_S_i)
        .other          _Z14vec_add_kernelPfS_S_i,@"STO_CUDA_ENTRY STV_DEFAULT"
_Z14vec_add_kernelPfS_S_i:
.text._Z14vec_add_kernelPfS_S_i:
[----:B------:R-:W-:Y:S01]  /*0000*/  LDC R1, c[0x0][0x37c] ;  /* 0x0000df00ff017b82 */ /* 0x000fe20000000800 */
[----:B------:R-:W0:Y:S01]  /*0010*/  S2R R9, SR_TID.X ;  /* 0x0000000000097919 */ /* 0x000e220000002100 */
[----:B------:R-:W0:Y:S01]  /*0020*/  LDCU UR4, c[0x0][0x360] ;  /* 0x00006c00ff0477ac */ /* 0x000e220008000800 */
[----:B------:R-:W0:Y:S01]  /*0030*/  S2R R0, SR_CTAID.X ;  /* 0x0000000000007919 */ /* 0x000e220000002500 */
[----:B------:R-:W1:Y:S01]  /*0040*/  LDCU UR5, c[0x0][0x398] ;  /* 0x00007300ff0577ac */ /* 0x000e620008000800 */
[----:B0-----:R-:W-:-:S05]  /*0050*/  IMAD R9, R0, UR4, R9 ;  /* 0x0000000400097c24 */ /* 0x001fca000f8e0209 */
[----:B-1----:R-:W-:-:S13]  /*0060*/  ISETP.GE.AND P0, PT, R9, UR5, PT ;  /* 0x0000000509007c0c */ /* 0x002fda000bf06270 */
[----:B------:R-:W-:Y:S05]  /*0070*/  @P0 EXIT ;  /* 0x000000000000094d */ /* 0x000fea0003800000 */
[----:B------:R-:W0:Y:S01]  /*0080*/  LDC.64 R2, c[0x0][0x380] ;  /* 0x0000e000ff027b82 */ /* 0x000e220000000a00 */
[----:B------:R-:W1:Y:S07]  /*0090*/  LDCU.64 UR4, c[0x0][0x358] ;  /* 0x00006b00ff0477ac */ /* 0x000e6e0008000a00 */
[----:B------:R-:W2:Y:S08]  /*00a0*/  LDC.64 R4, c[0x0][0x388] ;  /* 0x0000e200ff047b82 */ /* 0x000eb00000000a00 */
[----:B------:R-:W3:Y:S01]  /*00b0*/  LDC.64 R6, c[0x0][0x390] ;  /* 0x0000e400ff067b82 */ /* 0x000ee20000000a00 */
[----:B0-----:R-:W-:-:S06]  /*00c0*/  IMAD.WIDE R2, R9, 0x4, R2 ;  /* 0x0000000409027825 */ /* 0x001fcc00078e0202 */
[----:B-1----:R-:W4:Y:S01]  /*00d0*/  LDG.E R2, desc[UR4][R2.64] ;  /* 0x0000000402027981 */ /* 0x002f22000c1e1900 */
[----:B--2---:R-:W-:-:S06]  /*00e0*/  IMAD.WIDE R4, R9, 0x4, R4 ;  /* 0x0000000409047825 */ /* 0x004fcc00078e0204 */
[----:B------:R-:W4:Y:S01]  /*00f0*/  LDG.E R5, desc[UR4][R4.64] ;  /* 0x0000000404057981 */ /* 0x000f22000c1e1900 */
[----:B---3--:R-:W-:-:S04]  /*0100*/  IMAD.WIDE R6, R9, 0x4, R6 ;  /* 0x0000000409067825 */ /* 0x008fc800078e0206 */
[----:B----4-:R-:W-:-:S05]  /*0110*/  FADD R9, R2, R5 ;  /* 0x0000000502097221 */ /* 0x010fca0000000000 */
[----:B------:R-:W-:Y:S01]  /*0120*/  STG.E desc[UR4][R6.64], R9 ;  /* 0x0000000906007986 */ /* 0x000fe2000c101904 */
[----:B------:R-:W-:Y:S05]  /*0130*/  EXIT ;  /* 0x000000000000794d */ /* 0x000fea0003800000 */
.L_x_10:
        /* <DEDUP_REMOVED lines=12> */
.L_x_15:


//--------------------- .nv.shared.reserved.0     --------------------------
	.section	.nv.shared.reserved.0,"aw",@nobits
	.weak		__nv_reservedSMEM_offset_0_alias
	.size		__nv_reservedSMEM_offset_0_alias, 0, 64
	.other		__nv_reservedSMEM_offset_0_alias,@"STO_CUDA_RESERVED_SHARED STV_DEFAULT"
__nv_reservedSMEM_offset_0_alias:
	.zero		0
	.zero		64


//--------------------- .nv.global                --------------------------
	.section	.nv.global,"aw",@nobits
.nv.global:
	.type		_ZN34_INTERNAL_40ec705b_4_k_cu_58103d046thrust24THRUST_300001_SM_1000_NS3seqE,@object
	.size		_ZN34_INTERNAL_40ec705b_4_k_cu_58103d046thrust24THRUST_300001_SM_1000_NS3seqE,(_ZN34_INTERNAL_40ec705b_4_k_cu_58103d044cuda3std3__48in_placeE - _ZN34_INTERNAL_40ec705b_4_k_cu_58103d046thrust24THRUST_300001_SM_1000_NS3seqE)
_ZN34_INTERNAL_40ec705b_4_k_cu_58103d046thrust24THRUST_300001_SM_1000_NS3seqE:
	.zero		1
	.type		_ZN34_INTERNAL_40ec705b_4_k_cu_58103d044cuda3std3__48in_placeE,@object
	.size		_ZN34_INTERNAL_40ec705b_4_k_cu_58103d044cuda3std3__48in_placeE,(_ZN34_INTERNAL_40ec705b_4_k_cu_58103d044cuda3std6ranges3__45__cpo4sizeE - _ZN34_INTERNAL_40ec705b_4_k_cu_58103d044cuda3std3__48in_placeE)
_ZN34_INTERNAL_40ec705b_4_k_cu_58103d044cuda3std3__48in_placeE:
	.zero		1
	.type		_ZN34_INTERNAL_40ec705b_4_k_cu_58103d044cuda3std6ranges3__45__cpo4sizeE,@object
	.size		_ZN34_INTERNAL_40ec705b_4_k_cu_58103d044cuda3std6ranges3__45__cpo4sizeE,(_ZN34_INTERNAL_40ec705b_4_k_cu_58103d046thrust24THRUST_300001_SM_1000_NS12placeholders2_3E - _ZN34_INTERNAL_40ec705b_4_k_cu_58103d044cuda3std6ranges3__45__cpo4sizeE)
_ZN34_INTERNAL_40ec705b_4_k_cu_58103d044cuda3std6ranges3__45__cpo4sizeE:
	.zero		1
	.type		_ZN34_INTERNAL_40ec705b_4_k_cu_58103d046thrust24THRUST_300001_SM_1000_NS12placeholders2_3E,@object
	.size		_ZN34_INTERNAL_40ec705b_4_k_cu_58103d046thrust24THRUST_300001_SM_1000_NS12placeholders2_3E,(_ZN34_INTERNAL_40ec705b_4_k_cu_58103d044cuda3std3__45__cpo6cbeginE - _ZN34_INTERNAL_40ec705b_4_k_cu_58103d046thrust24THRUST_300001_SM_1000_NS12placeholders2_3E)
_ZN34_INTERNAL_40ec705b_4_k_cu_58103d046thrust24THRUST_300001_SM_1000_NS12placeholders2_3E:
	.zero		1
	.type		_ZN34_INTERNAL_40ec705b_4_k_cu_58103d044cuda3std3__45__cpo6cbeginE,@object
	.size		_ZN34_INTERNAL_40ec705b_4_k_cu_58103d044cuda3std3__45__cpo6cbeginE,(_ZN34_INTERNAL_40ec705b_4_k_cu_58103d044cuda3std6ranges3__45__cpo6cbeginE - _ZN34_INTERNAL_40ec705b_4_k_cu_58103d044cuda3std3__45__cpo6cbeginE)
_ZN34_INTERNAL_40ec705b_4_k_cu_58103d044cuda3std3__45__cpo6cbeginE:
	.zero		1
	.type		_ZN34_INTERNAL_40ec705b_4_k_cu_58103d044cuda3std6ranges3__45__cpo6cbeginE,@object
	.size		_ZN34_INTERNAL_40ec705b_4_k_cu_58103d044cuda3std6ranges3__45__cpo6cbeginE,(_ZN34_INTERNAL_40ec705b_4_k_cu_58103d046thrust24THRUST_300001_SM_1000_NS12placeholders2_7E - _ZN34_INTERNAL_40ec705b_4_k_cu_58103d044cuda3std6ranges3__45__cpo6cbeginE)
_ZN34_INTERNAL_40ec705b_4_k_cu_58103d044cuda3std6ranges3__45__cpo6cbeginE:
	.zero		1
	.type		_ZN34_INTERNAL_40ec705b_4_k_cu_58103d046thrust24THRUST_300001_SM_1000_NS12placeholders2_7E,@object
	.size		_ZN34_INTERNAL_40ec705b_4_k_cu_58103d046thrust24THRUST_300001_SM_1000_NS12placeholders2_7E,(_ZN34_INTERNAL_40ec705b_4_k_cu_58103d044cuda3std3__45__cpo7crbeginE - _ZN34_INTERNAL_40ec705b_4_k_cu_58103d046thrust24THRUST_300001_SM_1000_NS12placeholders2_7E)
_ZN34_INTERNAL_40ec705b_4_k_cu_58103d046thrust24THRUST_300001_SM_1000_NS12placeholders2_7E:
	.zero		1
	.type		_ZN34_INTERNAL_40ec705b_4_k_cu_58103d044cuda3std3__45__cpo7crbeginE,@object
	.size		_ZN34_INTERNAL_40ec705b_4_k_cu_58103d044cuda3std3__45__cpo7crbeginE,(_ZN34_INTERNAL_40ec705b_4_k_cu_58103d044cuda3std6ranges3__45__cpo4nextE - _ZN34_INTERNAL_40ec705b_4_k_cu_58103d044cuda3std3__45__cpo7crbeginE)
_ZN34_INTERNAL_40ec705b_4_k_cu_58103d044cuda3std3__45__cpo7crbeginE:
	.zero		1
	.type		_ZN34_INTERNAL_40ec705b_4_k_cu_58103d044cuda3std6ranges3__45__cpo4nextE,@object
	.size		_ZN34_INTERNAL_40ec705b_4_k_cu_58103d044cuda3std6ranges3__45__cpo4nextE,(_ZN34_INTERNAL_40ec705b_4_k_cu_58103d044cuda3std6ranges3__45__cpo4swapE - _ZN34_INTERNAL_40ec705b_4_k_cu_58103d044cuda3std6ranges3__45__cpo4nextE)
_ZN34_INTERNAL_40ec705b_4_k_cu_58103d044cuda3std6ranges3__45__cpo4nextE:
	.zero		1
	.type		_ZN34_INTERNAL_40ec705b_4_k_cu_58103d044cuda3std6ranges3__45__cpo4swapE,@object
	.size		_ZN34_INTERNAL_40ec705b_4_k_cu_58103d044cuda3std6ranges3__45__cpo4swapE,(_ZN34_INTERNAL_40ec705b_4_k_cu_58103d046thrust24THRUST_300001_SM_1000_NS8cuda_cub10par_nosyncE - _ZN34_INTERNAL_40ec705b_4_k_cu_58103d044cuda3std6ranges3__45__cpo4swapE)
_ZN34_INTERNAL_40ec705b_4_k_cu_58103d044cuda3std6ranges3__45__cpo4swapE:
	.zero		1
	.type		_ZN34_INTERNAL_40ec705b_4_k_cu_58103d046thrust24THRUST_300001_SM_1000_NS8cuda_cub10par_nosyncE,@object
	.size		_ZN34_INTERNAL_40ec705b_4_k_cu_58103d046thrust24THRUST_300001_SM_1000_NS8cuda_cub10par_nosyncE,(_ZN34_INTERNAL_40ec705b_4_k_cu_58103d046thrust24THRUST_300001_SM_1000_NS12placeholders2_9E - _ZN34_INTERNAL_40ec705b_4_k_cu_58103d046thrust24THRUST_300001_SM_1000_NS8cuda_cub10par_nosyncE)
_ZN34_INTERNAL_40ec705b_4_k_cu_58103d046thrust24THRUST_300001_SM_1000_NS8cuda_cub10par_nosyncE:
	.zero		1
	.type		_ZN34_INTERNAL_40ec705b_4_k_cu_58103d046thrust24THRUST_300001_SM_1000_NS12placeholders2_9E,@object
	.size		_ZN34_INTERNAL_40ec705b_4_k_cu_58103d046thrust24THRUST_300001_SM_1000_NS12placeholders2_9E,(_ZN34_INTERNAL_40ec705b_4_k_cu_58103d044cuda3std3__436_GLOBAL__N__40ec705b_4_k_cu_58103d046ignoreE - _ZN34_INTERNAL_40ec705b_4_k_cu_58103d046thrust24THRUST_300001_SM_1000_NS12placeholders2_9E)
_ZN34_INTERNAL_40ec705b_4_k_cu_58103d046thrust24THRUST_300001_SM_1000_NS12placeholders2_9E:
	.zero		1
	.type		_ZN34_INTERNAL_40ec705b_4_k_cu_58103d044cuda3std3__436_GLOBAL__N__40ec705b_4_k_cu_58103d046ignoreE,@object
	.size		_ZN34_INTERNAL_40ec705b_4_k_cu_58103d044cuda3std3__436_GLOBAL__N__40ec705b_4_k_cu_58103d046ignoreE,(_ZN34_INTERNAL_40ec705b_4_k_cu_58103d044cuda3std6ranges3__45__cpo4dataE - _ZN34_INTERNAL_40ec705b_4_k_cu_58103d044cuda3std3__436_GLOBAL__N__40ec705b_4_k_cu_58103d046ignoreE)
_ZN34_INTERNAL_40ec705b_4_k_cu_58103d044cuda3std3__436_GLOBAL__N__40ec705b_4_k_cu_58103d046ignoreE:
	.zero		1
	.type		_ZN34_INTERNAL_40ec705b_4_k_cu_58103d044cuda3std6ranges3__45__cpo4dataE,@object
	.size		_ZN34_INTERNAL_40ec705b_4_k_cu_58103d044cuda3std6ranges3__45__cpo4dataE,(_ZN34_INTERNAL_40ec705b_4_k_cu_58103d046thrust24THRUST_300001_SM_1000_NS12placeholders2_1E - _ZN34_INTERNAL_40ec705b_4_k_cu_58103d044cuda3std6ranges3__45__cpo4dataE)
_ZN34_INTERNAL_40ec705b_4_k_cu_58103d044cuda3std6ranges3__45__cpo4dataE:
	.zero		1
	.type		_ZN34_INTERNAL_40ec705b_4_k_cu_58103d046thrust24THRUST_300001_SM_1000_NS12placeholders2_1E,@object
	.size		_ZN34_INTERNAL_40ec705b_4_k_cu_58103d046thrust24THRUST_300001_SM_1000_NS12placeholders2_1E,(_ZN34_INTERNAL_40ec705b_4_k_cu_58103d044cuda3std3__45__cpo5beginE - _ZN34_INTERNAL_40ec705b_4_k_cu_58103d046thrust24THRUST_300001_SM_1000_NS12placeholders2_1E)
_ZN34_INTERNAL_40ec705b_4_k_cu_58103d046thrust24THRUST_300001_SM_1000_NS12placeholders2_1E:
	.zero		1
	.type		_ZN34_INTERNAL_40ec705b_4_k_cu_58103d044cuda3std3__45__cpo5beginE,@object
	.size		_ZN34_INTERNAL_40ec705b_4_k_cu_58103d044cuda3std3__45__cpo5beginE,(_ZN34_INTERNAL_40ec705b_4_k_cu_58103d044cuda3std6ranges3__45__cpo5beginE - _ZN34_INTERNAL_40ec705b_4_k_cu_58103d044cuda3std3__45__cpo5beginE)
_ZN34_INTERNAL_40ec705b_4_k_cu_58103d044cuda3std3__45__cpo5beginE:
	.zero		1
	.type		_ZN34_INTERNAL_40ec705b_4_k_cu_58103d044cuda3std6ranges3__45__cpo5beginE,@object
	.size		_ZN34_INTERNAL_40ec705b_4_k_cu_58103d044cuda3std6ranges3__45__cpo5beginE,(_ZN34_INTERNAL_40ec705b_4_k_cu_58103d046thrust24THRUST_300001_SM_1000_NS12placeholders2_5E - _ZN34_INTERNAL_40ec705b_4_k_cu_58103d044cuda3std6ranges3__45__cpo5beginE)
_ZN34_INTERNAL_40ec705b_4_k_cu_58103d044cuda3std6ranges3__45__cpo5beginE:
	.zero		1
	.type		_ZN34_INTERNAL_40ec705b_4_k_cu_58103d046thrust24THRUST_300001_SM_1000_NS12placeholders2_5E,@object
	.size		_ZN34_INTERNAL_40ec705b_4_k_cu_58103d046thrust24THRUST_300001_SM_1000_NS12placeholders2_5E,(_ZN34_INTERNAL_40ec705b_4_k_cu_58103d044cuda3std3__45__cpo6rbeginE - _ZN34_INTERNAL_40ec705b_4_k_cu_58103d046thrust24THRUST_300001_SM_1000_NS12placeholders2_5E)
_ZN34_INTERNAL_40ec705b_4_k_cu_58103d046thrust24THRUST_300001_SM_1000_NS12placeholders2_5E:
	.zero		1
	.type		_ZN34_INTERNAL_40ec705b_4_k_cu_58103d044cuda3std3__45__cpo6rbeginE,@object
	.size		_ZN34_INTERNAL_40ec705b_4_k_cu_58103d044cuda3std3__45__cpo6rbeginE,(_ZN34_INTERNAL_40ec705b_4_k_cu_58103d044cuda3std6ranges3__45__cpo7advanceE - _ZN34_INTERNAL_40ec705b_4_k_cu_58103d044cuda3std3__45__cpo6rbeginE)
_ZN34_INTERNAL_40ec705b_4_k_cu_58103d044cuda3std3__45__cpo6rbeginE:
	.zero		1
	.type		_ZN34_INTERNAL_40ec705b_4_k_cu_58103d044cuda3std6ranges3__45__cpo7advanceE,@object
	.size		_ZN34_INTERNAL_40ec705b_4_k_cu_58103d044cuda3std6ranges3__45__cpo7advanceE,(_ZN34_INTERNAL_40ec705b_4_k_cu_58103d044cuda3std3__47nulloptE - _ZN34_INTERNAL_40ec705b_4_k_cu_58103d044cuda3std6ranges3__45__cpo7advanceE)
_ZN34_INTERNAL_40ec705b_4_k_cu_58103d044cuda3std6ranges3__45__cpo7advanceE:
	.zero		1
	.type		_ZN34_INTERNAL_40ec705b_4_k_cu_58103d044cuda3std3__47nulloptE,@object
	.size		_ZN34_INTERNAL_40ec705b_4_k_cu_58103d044cuda3std3__47nulloptE,(_ZN34_INTERNAL_40ec705b_4_k_cu_58103d044cuda3std6ranges3__45__cpo8distanceE - _ZN34_INTERNAL_40ec705b_4_k_cu_58103d044cuda3std3__47nulloptE)
_ZN34_INTERNAL_40ec705b_4_k_cu_58103d044cuda3std3__47nulloptE:
	.zero		1
	.type		_ZN34_INTERNAL_40ec705b_4_k_cu_58103d044cuda3std6ranges3__45__cpo8distanceE,@object
	.size		_ZN34_INTERNAL_40ec705b_4_k_cu_58103d044cuda3std6ranges3__45__cpo8distanceE,(_ZN34_INTERNAL_40ec705b_4_k_cu_58103d046thrust24THRUST_300001_SM_1000_NS12placeholders3_10E - _ZN34_INTERNAL_40ec705b_4_k_cu_58103d044cuda3std6ranges3__45__cpo8distanceE)
_ZN34_INTERNAL_40ec705b_4_k_cu_58103d044cuda3std6ranges3__45__cpo8distanceE:
	.zero		1
	.type		_ZN34_INTERNAL_40ec705b_4_k_cu_58103d046thrust24THRUST_300001_SM_1000_NS12placeholders3_10E,@object
	.size		_ZN34_INTERNAL_40ec705b_4_k_cu_58103d046thrust24THRUST_300001_SM_1000_NS12placeholders3_10E,(_ZN34_INTERNAL_40ec705b_4_k_cu_58103d044cuda3std3__419piecewise_constructE - _ZN34_INTERNAL_40ec705b_4_k_cu_58103d046thrust24THRUST_300001_SM_1000_NS12placeholders3_10E)
_ZN34_INTERNAL_40ec705b_4_k_cu_58103d046thrust24THRUST_300001_SM_1000_NS12placeholders3_10E:
	.zero		1
	.type		_ZN34_INTERNAL_40ec705b_4_k_cu_58103d044cuda3std3__419piecewise_constructE,@object
	.size		_ZN34_INTERNAL_40ec705b_4_k_cu_58103d044cuda3std3__419piecewise_constructE,(_ZN34_INTERNAL_40ec705b_4_k_cu_58103d044cuda3std6ranges3__45__cpo5cdataE - _ZN34_INTERNAL_40ec705b_4_k_cu_58103d044cuda3std3__419piecewise_constructE)
_ZN34_INTERNAL_40ec705b_4_k_cu_58103d044cuda3std3__419piecewise_constructE:
	.zero		1
	.type		_ZN34_INTERNAL_40ec705b_4_k_cu_58103d044cuda3std6ranges3__45__cpo5cdataE,@object
	.size		_ZN34_INTERNAL_40ec705b_4_k_cu_58103d044cuda3std6ranges3__45__cpo5cdataE,(_ZN34_INTERNAL_40ec705b_4_k_cu_58103d046thrust24THRUST_300001_SM_1000_NS12placeholders2_2E - _ZN34_INTERNAL_40ec705b_4_k_cu_58103d044cuda3std6ranges3__45__cpo5cdataE)
_ZN34_INTERNAL_40ec705b_4_k_cu_58103d044cuda3std6ranges3__45__cpo5cdataE:
	.zero		1
	.type		_ZN34_INTERNAL_40ec705b_4_k_cu_58103d046thrust24THRUST_300001_SM_1000_NS12placeholders2_2E,@object
	.size		_ZN34_INTERNAL_40ec705b_4_k_cu_58103d046thrust24THRUST_300001_SM_1000_NS12placeholders2_2E,(_ZN34_INTERNAL_40ec705b_4_k_cu_58103d044cuda3std3__45__cpo3endE - _ZN34_INTERNAL_40ec705b_4_k_cu_58103d046thrust24THRUST_300001_SM_1000_NS12placeholders2_2E)
_ZN34_INTERNAL_40ec705b_4_k_cu_58103d046thrust24THRUST_300001_SM_1000_NS12placeholders2_2E:
	.zero		1
	.type		_ZN34_INTERNAL_40ec705b_4_k_cu_58103d044cuda3std3__45__cpo3endE,@object
	.size		_ZN34_INTERNAL_40ec705b_4_k_cu_58103d044cuda3std3__45__cpo3endE,(_ZN34_INTERNAL_40ec705b_4_k_cu_58103d044cuda3std6ranges3__45__cpo3endE - _ZN34_INTERNAL_40ec705b_4_k_cu_58103d044cuda3std3__45__cpo3endE)
_ZN34_INTERNAL_40ec705b_4_k_cu_58103d044cuda3std3__45__cpo3endE:
	.zero		1
	.type		_ZN34_INTERNAL_40ec705b_4_k_cu_58103d044cuda3std6ranges3__45__cpo3endE,@object
	.size		_ZN34_INTERNAL_40ec705b_4_k_cu_58103d044cuda3std6ranges3__45__cpo3endE,(_ZN34_INTERNAL_40ec705b_4_k_cu_58103d046thrust24THRUST_300001_SM_1000_NS12placeholders2_6E - _ZN34_INTERNAL_40ec705b_4_k_cu_58103d044cuda3std6ranges3__45__cpo3endE)
_ZN34_INTERNAL_40ec705b_4_k_cu_58103d044cuda3std6ranges3__45__cpo3endE:
	.zero		1
	.type		_ZN34_INTERNAL_40ec705b_4_k_cu_58103d046thrust24THRUST_300001_SM_1000_NS12placeholders2_6E,@object
	.size		_ZN34_INTERNAL_40ec705b_4_k_cu_58103d046thrust24THRUST_300001_SM_1000_NS12placeholders2_6E,(_ZN34_INTERNAL_40ec705b_4_k_cu_58103d044cuda3std3__45__cpo4rendE - _ZN34_INTERNAL_40ec705b_4_k_cu_58103d046thrust24THRUST_300001_SM_1000_NS12placeholders2_6E)
_ZN34_INTERNAL_40ec705b_4_k_cu_58103d046thrust24THRUST_300001_SM_1000_NS12placeholders2_6E:
	.zero		1
	.type		_ZN34_INTERNAL_40ec705b_4_k_cu_58103d044cuda3std3__45__cpo4rendE,@object
	.size		_ZN34_INTERNAL_40ec705b_4_k_cu_58103d044cuda3std3__45__cpo4rendE,(_ZN34_INTERNAL_40ec705b_4_k_cu_58103d044cuda3std6ranges3__45__cpo9iter_swapE - _ZN34_INTERNAL_40ec705b_4_k_cu_58103d044cuda3std3__45__cpo4rendE)
_ZN34_INTERNAL_40ec705b_4_k_cu_58103d044cuda3std3__45__cpo4rendE:
	.zero		1
	.type		_ZN34_INTERNAL_40ec705b_4_k_cu_58103d044cuda3std6ranges3__45__cpo9iter_swapE,@object
	.size		_ZN34_INTERNAL_40ec705b_4_k_cu_58103d044cuda3std6ranges3__45__cpo9iter_swapE,(_ZN34_INTERNAL_40ec705b_4_k_cu_58103d044cuda3std3__48unexpectE - _ZN34_INTERNAL_40ec705b_4_k_cu_58103d044cuda3std6ranges3__45__cpo9iter_swapE)
_ZN34_INTERNAL_40ec705b_4_k_cu_58103d044cuda3std6ranges3__45__cpo9iter_swapE:
	.zero		1
	.type		_ZN34_INTERNAL_40ec705b_4_k_cu_58103d044cuda3std3__48unexpectE,@object
	.size		_ZN34_INTERNAL_40ec705b_4_k_cu_58103d044cuda3std3__48unexpectE,(_ZN34_INTERNAL_40ec705b_4_k_cu_58103d046thrust24THRUST_300001_SM_1000_NS8cuda_cub3parE - _ZN34_INTERNAL_40ec705b_4_k_cu_58103d044cuda3std3__48unexpectE)
_ZN34_INTERNAL_40ec705b_4_k_cu_58103d044cuda3std3__48unexpectE:
	.zero		1
	.type		_ZN34_INTERNAL_40ec705b_4_k_cu_58103d046thrust24THRUST_300001_SM_1000_NS8cuda_cub3parE,@object
	.size		_ZN34_INTERNAL_40ec705b_4_k_cu_58103d046thrust24THRUST_300001_SM_1000_NS8cuda_cub3parE,(_ZN34_INTERNAL_40ec705b_4_k_cu_58103d046thrust24THRUST_300001_SM_1000_NS12placeholders2_4E - _ZN34_INTERNAL_40ec705b_4_k_cu_58103d046thrust24THRUST_300001_SM_1000_NS8cuda_cub3parE)
_ZN34_INTERNAL_40ec705b_4_k_cu_58103d046thrust24THRUST_300001_SM_1000_NS8cuda_cub3parE:
	.zero		1
	.type		_ZN34_INTERNAL_40ec705b_4_k_cu_58103d046thrust24THRUST_300001_SM_1000_NS12placeholders2_4E,@object
	.size		_ZN34_INTERNAL_40ec705b_4_k_cu_58103d046thrust24THRUST_300001_SM_1000_NS12placeholders2_4E,(_ZN34_INTERNAL_40ec705b_4_k_cu_58103d044cuda3std3__45__cpo4cendE - _ZN34_INTERNAL_40ec705b_4_k_cu_58103d046thrust24THRUST_300001_SM_1000_NS12placeholders2_4E)
_ZN34_INTERNAL_40ec705b_4_k_cu_58103d046thrust24THRUST_300001_SM_1000_NS12placeholders2_4E:
	.zero		1
	.type		_ZN34_INTERNAL_40ec705b_4_k_cu_58103d044cuda3std3__45__cpo4cendE,@object
	.size		_ZN34_INTERNAL_40ec705b_4_k_cu_58103d044cuda3std3__45__cpo4cendE,(_ZN34_INTERNAL_40ec705b_4_k_cu_58103d044cuda3std6ranges3__45__cpo4cendE - _ZN34_INTERNAL_40ec705b_4_k_cu_58103d044cuda3std3__45__cpo4cendE)
_ZN34_INTERNAL_40ec705b_4_k_cu_58103d044cuda3std3__45__cpo4cendE:
	.zero		1
	.type		_ZN34_INTERNAL_40ec705b_4_k_cu_58103d044cuda3std6ranges3__45__cpo4cendE,@object
	.size		_ZN34_INTERNAL_40ec705b_4_k_cu_58103d044cuda3std6ranges3__45__cpo4cendE,(_ZN34_INTERNAL_40ec705b_4_k_cu_58103d044cuda3std3__420unreachable_sentinelE - _ZN34_INTERNAL_40ec705b_4_k_cu_58103d044cuda3std6ranges3__45__cpo4cendE)
_ZN34_INTERNAL_40ec705b_4_k_cu_58103d044cuda3std6ranges3__45__cpo4cendE:
	.zero		1
	.type		_ZN34_INTERNAL_40ec705b_4_k_cu_58103d044cuda3std3__420unreachable_sentinelE,@object
	.size		_ZN34_INTERNAL_40ec705b_4_k_cu_58103d044cuda3std3__420unreachable_sentinelE,(_ZN34_INTERNAL_40ec705b_4_k_cu_58103d044cuda3std6ranges3__45__cpo5ssizeE - _ZN34_INTERNAL_40ec705b_4_k_cu_58103d044cuda3std3__420unreachable_sentinelE)
_ZN34_INTERNAL_40ec705b_4_k_cu_58103d044cuda3std3__420unreachable_sentinelE:
	.zero		1
	.type		_ZN34_INTERNAL_40ec705b_4_k_cu_58103d044cuda3std6ranges3__45__cpo5ssizeE,@object
	.size		_ZN34_INTERNAL_40ec705b_4_k_cu_58103d044cuda3std6ranges3__45__cpo5ssizeE,(_ZN34_INTERNAL_40ec705b_4_k_cu_58103d046thrust24THRUST_300001_SM_1000_NS12placeholders2_8E - _ZN34_INTERNAL_40ec705b_4_k_cu_58103d044cuda3std6ranges3__45__cpo5ssizeE)
_ZN34_INTERNAL_40ec705b_4_k_cu_58103d044cuda3std6ranges3__45__cpo5ssizeE:
	.zero		1
	.type		_ZN34_INTERNAL_40ec705b_4_k_cu_58103d046thrust24THRUST_300001_SM_1000_NS12placeholders2_8E,@object
	.size		_ZN34_INTERNAL_40ec705b_4_k_cu_58103d046thrust24THRUST_300001_SM_1000_NS12placeholders2_8E,(_ZN34_INTERNAL_40ec705b_4_k_cu_58103d044cuda3std3__45__cpo5crendE - _ZN34_INTERNAL_40ec705b_4_k_cu_58103d046thrust24THRUST_300001_SM_1000_NS12placeholders2_8E)
_ZN34_INTERNAL_40ec705b_4_k_cu_58103d046thrust24THRUST_300001_SM_1000_NS12placeholders2_8E:
	.zero		1
	.type		_ZN34_INTERNAL_40ec705b_4_k_cu_58103d044cuda3std3__45__cpo5crendE,@object
	.size		_ZN34_INTERNAL_40ec705b_4_k_cu_58103d044cuda3std3__45__cpo5crendE,(_ZN34_INTERNAL_40ec705b_4_k_cu_58103d044cuda3std6ranges3__45__cpo4prevE - _ZN34_INTERNAL_40ec705b_4_k_cu_58103d044cuda3std3__45__cpo5crendE)
_ZN34_INTERNAL_40ec705b_4_k_cu_58103d044cuda3std3__45__cpo5crendE:
	.zero		1
	.type		_ZN34_INTERNAL_40ec705b_4_k_cu_58103d044cuda3std6ranges3__45__cpo4prevE,@object
	.size		_ZN34_INTERNAL_40ec705b_4_k_cu_58103d044cuda3std6ranges3__45__cpo4prevE,(_ZN34_INTERNAL_40ec705b_4_k_cu_58103d044cuda3std6ranges3__45__cpo9iter_moveE - _ZN34_INTERNAL_40ec705b_4_k_cu_58103d044cuda3std6ranges3__45__cpo4prevE)
_ZN34_INTERNAL_40ec705b_4_k_cu_58103d044cuda3std6ranges3__45__cpo4prevE:
	.zero		1
	.type		_ZN34_INTERNAL_40ec705b_4_k_cu_58103d044cuda3std6ranges3__45__cpo9iter_moveE,@object
	.size		_ZN34_INTERNAL_40ec705b_4_k_cu_58103d044cuda3std6ranges3__45__cpo9iter_moveE,(_ZN34_INTERNAL_40ec705b_4_k_cu_58103d046thrust24THRUST_300001_SM_1000_NS6system6detail10sequential3seqE - _ZN34_INTERNAL_40ec705b_4_k_cu_58103d044cuda3std6ranges3__45__cpo9iter_moveE)
_ZN34_INTERNAL_40ec705b_4_k_cu_58103d044cuda3std6ranges3__45__cpo9iter_moveE:
	.zero		1
	.type		_ZN34_INTERNAL_40ec705b_4_k_cu_58103d046thrust24THRUST_300001_SM_1000_NS6system6detail10sequential3seqE,@object
	.size		_ZN34_INTERNAL_40ec705b_4_k_cu_58103d046thrust24THRUST_300001_SM_1000_NS6system6detail10sequential3seqE,(.L_31 - _ZN34_INTERNAL_40ec705b_4_k_cu_58103d046thrust24THRUST_300001_SM_1000_NS6system6detail10sequential3seqE)
_ZN34_INTERNAL_40ec705b_4_k_cu_58103d046thrust24THRUST_300001_SM_1000_NS6system6detail10sequential3seqE:
	.zero		1
.L_31:


//--------------------- .nv.constant0._ZN3cub18CUB_300001_SM_10006detail8for_each13static_kernelINS2_12policy_hub_t12policy_500_tElN6thrust24THRUST_300001_SM_1000_NS8cuda_cub6__fill7functorINS7_6detail15normal_iteratorINS7_10device_ptrIfEEEEfEEEEvT0_T1_ --------------------------
	.section	.nv.constant0._ZN3cub18CUB_300001_SM_10006detail8for_each13static_kernelINS2_12policy_hub_t12policy_500_tElN6thrust24THRUST_300001_SM_1000_NS8cuda_cub6__fill7functorINS7_6detail15normal_iteratorINS7_10device_ptrIfEEEEfEEEEvT0_T1_,"a",@progbits
	.sectionflags	@""
	.align	4
.nv.constant0._ZN3cub18CUB_300001_SM_10006detail8for_each13static_kernelINS2_12policy_hub_t12policy_500_tElN6thrust24THRUST_300001_SM_1000_NS8cuda_cub6__fill7functorINS7_6detail15normal_iteratorINS7_10device_ptrIfEEEEfEEEEvT0_T1_:
	.zero		920


//--------------------- .nv.constant0._ZN3cub18CUB_300001_SM_10006detail8for_each13static_kernelINS2_12policy_hub_t12policy_500_tEmN6thrust24THRUST_300001_SM_1000_NS8cuda_cub20__uninitialized_fill7functorINS7_10device_ptrIfEEfEEEEvT0_T1_ --------------------------
	.section	.nv.constant0._ZN3cub18CUB_300001_SM_10006detail8for_each13static_kernelINS2_12policy_hub_t12policy_500_tEmN6thrust24THRUST_300001_SM_1000_NS8cuda_cub20__uninitialized_fill7functorINS7_10device_ptrIfEEfEEEEvT0_T1_,"a",@progbits
	.sectionflags	@""
	.align	4
.nv.constant0._ZN3cub18CUB_300001_SM_10006detail8for_each13static_kernelINS2_12policy_hub_t12policy_500_tEmN6thrust24THRUST_300001_SM_1000_NS8cuda_cub20__uninitialized_fill7functorINS7_10device_ptrIfEEfEEEEvT0_T1_:
	.zero		920


//--------------------- .nv.constant0._ZN3cub18CUB_300001_SM_10006detail11EmptyKernelIvEEvv --------------------------
	.section	.nv.constant0._ZN3cub18CUB_300001_SM_10006detail11EmptyKernelIvEEvv,"a",@progbits
	.sectionflags	@""
	.align	4
.nv.constant0._ZN3cub18CUB_300001_SM_10006detail11EmptyKernelIvEEvv:
	.zero		896


//--------------------- .nv.constant0._Z17vec_add_kernel_v2PfS_S_i --------------------------
	.section	.nv.constant0._Z17vec_add_kernel_v2PfS_S_i,"a",@progbits
	.sectionflags	@""
	.align	4
.nv.constant0._Z17vec_add_kernel_v2PfS_S_i:
	.zero		924


//--------------------- .nv.constant0._Z14vec_add_kernelPfS_S_i --------------------------
	.section	.nv.constant0._Z14vec_add_kernelPfS_S_i,"a",@progbits
	.sectionflags	@""
	.align	4
.nv.constant0._Z14vec_add_kernelPfS_S_i:
	.zero		924


//--------------------- SYMBOLS --------------------------

	.type		.nv.reservedSmem.offset0,@object
	.size		.nv.reservedSmem.offset0,0x4
